	.headerflags	@"EF_CUDA_TEXMODE_UNIFIED EF_CUDA_64BIT_ADDRESS EF_CUDA_ACCELERATORS EF_CUDA_SM90 EF_CUDA_VIRTUAL_SM(EF_CUDA_SM90)"
	.elftype	@"ET_EXEC"


//--------------------- .nv.info                  --------------------------
	.section	.nv.info,"",@"SHT_CUDA_INFO"
	.align	4


	//----- nvinfo : EIATTR_REGCOUNT
	.align		4
        /*0000*/ 	.byte	0x04, 0x2f
        /*0002*/ 	.short	(.L_3 - .L_2)
	.align		4
.L_2:
        /*0004*/ 	.word	index@(triton_poi_fused_cat_12)
        /*0008*/ 	.word	0x00000080


	//----- nvinfo : EIATTR_MIN_STACK_SIZE
	.align		4
.L_3:
        /*000c*/ 	.byte	0x04, 0x12
        /*000e*/ 	.short	(.L_5 - .L_4)
	.align		4
.L_4:
        /*0010*/ 	.word	index@(triton_poi_fused_cat_12)
        /*0014*/ 	.word	0x00000000


	//----- nvinfo : EIATTR_FRAME_SIZE
	.align		4
.L_5:
        /*0018*/ 	.byte	0x04, 0x11
        /*001a*/ 	.short	(.L_7 - .L_6)
	.align		4
.L_6:
        /*001c*/ 	.word	index@(triton_poi_fused_cat_12)
        /*0020*/ 	.word	0x00000000


	//----- nvinfo : EIATTR_MIN_STACK_SIZE
	.align		4
.L_7:
        /*0024*/ 	.byte	0x04, 0x12
        /*0026*/ 	.short	(.L_9 - .L_8)
	.align		4
.L_8:
        /*0028*/ 	.word	index@(triton_poi_fused_cat_12)
        /*002c*/ 	.word	0x00000000
.L_9:


//--------------------- .nv.info.triton_poi_fused_cat_12 --------------------------
	.section	.nv.info.triton_poi_fused_cat_12,"",@"SHT_CUDA_INFO"
	.sectionflags	@""
	.align	4


	//----- nvinfo : EIATTR_CUDA_API_VERSION
	.align		4
        /*0000*/ 	.byte	0x04, 0x37
        /*0002*/ 	.short	(.L_11 - .L_10)
.L_10:
        /*0004*/ 	.word	0x0000007c


	//----- nvinfo : EIATTR_KPARAM_INFO
	.align		4
.L_11:
        /*0008*/ 	.byte	0x04, 0x17
        /*000a*/ 	.short	(.L_13 - .L_12)
.L_12:
        /*000c*/ 	.word	0x00000000
        /*0010*/ 	.short	0x0015
        /*0012*/ 	.short	0x00a8
        /*0014*/ 	.byte	0x00, 0xf0, 0x11, 0x00


	//----- nvinfo : EIATTR_KPARAM_INFO
	.align		4
.L_13:
        /*0018*/ 	.byte	0x04, 0x17
        /*001a*/ 	.short	(.L_15 - .L_14)
.L_14:
        /*001c*/ 	.word	0x00000000
        /*0020*/ 	.short	0x0014
        /*0022*/ 	.short	0x00a0
        /*0024*/ 	.byte	0x00, 0xf4, 0x21, 0x00


	//----- nvinfo : EIATTR_KPARAM_INFO
	.align		4
.L_15:
        /*0028*/ 	.byte	0x04, 0x17
        /*002a*/ 	.short	(.L_17 - .L_16)
.L_16:
        /*002c*/ 	.word	0x00000000
        /*0030*/ 	.short	0x0013
        /*0032*/ 	.short	0x0098
        /*0034*/ 	.byte	0x00, 0xf4, 0x21, 0x00


	//----- nvinfo : EIATTR_KPARAM_INFO
	.align		4
.L_17:
        /*0038*/ 	.byte	0x04, 0x17
        /*003a*/ 	.short	(.L_19 - .L_18)
.L_18:
        /*003c*/ 	.word	0x00000000
        /*0040*/ 	.short	0x0012
        /*0042*/ 	.short	0x0090
        /*0044*/ 	.byte	0x00, 0xf4, 0x21, 0x00


	//----- nvinfo : EIATTR_KPARAM_INFO
	.align		4
.L_19:
        /*0048*/ 	.byte	0x04, 0x17
        /*004a*/ 	.short	(.L_21 - .L_20)
.L_20:
        /*004c*/ 	.word	0x00000000
        /*0050*/ 	.short	0x0011
        /*0052*/ 	.short	0x0088
        /*0054*/ 	.byte	0x00, 0xf4, 0x21, 0x00


	//----- nvinfo : EIATTR_KPARAM_INFO
	.align		4
.L_21:
        /*0058*/ 	.byte	0x04, 0x17
        /*005a*/ 	.short	(.L_23 - .L_22)
.L_22:
        /*005c*/ 	.word	0x00000000
        /*0060*/ 	.short	0x0010
        /*0062*/ 	.short	0x0080
        /*0064*/ 	.byte	0x00, 0xf4, 0x21, 0x00


	//----- nvinfo : EIATTR_KPARAM_INFO
	.align		4
.L_23:
        /*0068*/ 	.byte	0x04, 0x17
        /*006a*/ 	.short	(.L_25 - .L_24)
.L_24:
        /*006c*/ 	.word	0x00000000
        /*0070*/ 	.short	0x000f
        /*0072*/ 	.short	0x0078
        /*0074*/ 	.byte	0x00, 0xf4, 0x21, 0x00


	//----- nvinfo : EIATTR_KPARAM_INFO
	.align		4
.L_25:
        /*0078*/ 	.byte	0x04, 0x17
        /*007a*/ 	.short	(.L_27 - .L_26)
.L_26:
        /*007c*/ 	.word	0x00000000
        /*0080*/ 	.short	0x000e
        /*0082*/ 	.short	0x0070
        /*0084*/ 	.byte	0x00, 0xf4, 0x21, 0x00


	//----- nvinfo : EIATTR_KPARAM_INFO
	.align		4
.L_27:
        /*0088*/ 	.byte	0x04, 0x17
        /*008a*/ 	.short	(.L_29 - .L_28)
.L_28:
        /*008c*/ 	.word	0x00000000
        /*0090*/ 	.short	0x000d
        /*0092*/ 	.short	0x0068
        /*0094*/ 	.byte	0x00, 0xf4, 0x21, 0x00


	//----- nvinfo : EIATTR_KPARAM_INFO
	.align		4
.L_29:
        /*0098*/ 	.byte	0x04, 0x17
        /*009a*/ 	.short	(.L_31 - .L_30)
.L_30:
        /*009c*/ 	.word	0x00000000
        /*00a0*/ 	.short	0x000c
        /*00a2*/ 	.short	0x0060
        /*00a4*/ 	.byte	0x00, 0xf4, 0x21, 0x00


	//----- nvinfo : EIATTR_KPARAM_INFO
	.align		4
.L_31:
        /*00a8*/ 	.byte	0x04, 0x17
        /*00aa*/ 	.short	(.L_33 - .L_32)
.L_32:
        /*00ac*/ 	.word	0x00000000
        /*00b0*/ 	.short	0x000b
        /*00b2*/ 	.short	0x0058
        /*00b4*/ 	.byte	0x00, 0xf4, 0x21, 0x00


	//----- nvinfo : EIATTR_KPARAM_INFO
	.align		4
.L_33:
        /*00b8*/ 	.byte	0x04, 0x17
        /*00ba*/ 	.short	(.L_35 - .L_34)
.L_34:
        /*00bc*/ 	.word	0x00000000
        /*00c0*/ 	.short	0x000a
        /*00c2*/ 	.short	0x0050
        /*00c4*/ 	.byte	0x00, 0xf4, 0x21, 0x00


	//----- nvinfo : EIATTR_KPARAM_INFO
	.align		4
.L_35:
        /*00c8*/ 	.byte	0x04, 0x17
        /*00ca*/ 	.short	(.L_37 - .L_36)
.L_36:
        /*00cc*/ 	.word	0x00000000
        /*00d0*/ 	.short	0x0009
        /*00d2*/ 	.short	0x0048
        /*00d4*/ 	.byte	0x00, 0xf4, 0x21, 0x00


	//----- nvinfo : EIATTR_KPARAM_INFO
	.align		4
.L_37:
        /*00d8*/ 	.byte	0x04, 0x17
        /*00da*/ 	.short	(.L_39 - .L_38)
.L_38:
        /*00dc*/ 	.word	0x00000000
        /*00e0*/ 	.short	0x0008
        /*00e2*/ 	.short	0x0040
        /*00e4*/ 	.byte	0x00, 0xf4, 0x21, 0x00


	//----- nvinfo : EIATTR_KPARAM_INFO
	.align		4
.L_39:
        /*00e8*/ 	.byte	0x04, 0x17
        /*00ea*/ 	.short	(.L_41 - .L_40)
.L_40:
        /*00ec*/ 	.word	0x00000000
        /*00f0*/ 	.short	0x0007
        /*00f2*/ 	.short	0x0038
        /*00f4*/ 	.byte	0x00, 0xf4, 0x21, 0x00


	//----- nvinfo : EIATTR_KPARAM_INFO
	.align		4
.L_41:
        /*00f8*/ 	.byte	0x04, 0x17
        /*00fa*/ 	.short	(.L_43 - .L_42)
.L_42:
        /*00fc*/ 	.word	0x00000000
        /*0100*/ 	.short	0x0006
        /*0102*/ 	.short	0x0030
        /*0104*/ 	.byte	0x00, 0xf4, 0x21, 0x00


	//----- nvinfo : EIATTR_KPARAM_INFO
	.align		4
.L_43:
        /*0108*/ 	.byte	0x04, 0x17
        /*010a*/ 	.short	(.L_45 - .L_44)
.L_44:
        /*010c*/ 	.word	0x00000000
        /*0110*/ 	.short	0x0005
        /*0112*/ 	.short	0x0028
        /*0114*/ 	.byte	0x00, 0xf4, 0x21, 0x00


	//----- nvinfo : EIATTR_KPARAM_INFO
	.align		4
.L_45:
        /*0118*/ 	.byte	0x04, 0x17
        /*011a*/ 	.short	(.L_47 - .L_46)
.L_46:
        /*011c*/ 	.word	0x00000000
        /*0120*/ 	.short	0x0004
        /*0122*/ 	.short	0x0020
        /*0124*/ 	.byte	0x00, 0xf4, 0x21, 0x00


	//----- nvinfo : EIATTR_KPARAM_INFO
	.align		4
.L_47:
        /*0128*/ 	.byte	0x04, 0x17
        /*012a*/ 	.short	(.L_49 - .L_48)
.L_48:
        /*012c*/ 	.word	0x00000000
        /*0130*/ 	.short	0x0003
        /*0132*/ 	.short	0x0018
        /*0134*/ 	.byte	0x00, 0xf4, 0x21, 0x00


	//----- nvinfo : EIATTR_KPARAM_INFO
	.align		4
.L_49:
        /*0138*/ 	.byte	0x04, 0x17
        /*013a*/ 	.short	(.L_51 - .L_50)
.L_50:
        /*013c*/ 	.word	0x00000000
        /*0140*/ 	.short	0x0002
        /*0142*/ 	.short	0x0010
        /*0144*/ 	.byte	0x00, 0xf4, 0x21, 0x00


	//----- nvinfo : EIATTR_KPARAM_INFO
	.align		4
.L_51:
        /*0148*/ 	.byte	0x04, 0x17
        /*014a*/ 	.short	(.L_53 - .L_52)
.L_52:
        /*014c*/ 	.word	0x00000000
        /*0150*/ 	.short	0x0001
        /*0152*/ 	.short	0x0008
        /*0154*/ 	.byte	0x00, 0xf4, 0x21, 0x00


	//----- nvinfo : EIATTR_KPARAM_INFO
	.align		4
.L_53:
        /*0158*/ 	.byte	0x04, 0x17
        /*015a*/ 	.short	(.L_55 - .L_54)
.L_54:
        /*015c*/ 	.word	0x00000000
        /*0160*/ 	.short	0x0000
        /*0162*/ 	.short	0x0000
        /*0164*/ 	.byte	0x00, 0xf4, 0x21, 0x00


	//----- nvinfo : EIATTR_SPARSE_MMA_MASK
	.align		4
.L_55:
        /*0168*/ 	.byte	0x03, 0x50
        /*016a*/ 	.short	0x0000


	//----- nvinfo : EIATTR_MAXREG_COUNT
	.align		4
        /*016c*/ 	.byte	0x03, 0x1b
        /*016e*/ 	.short	0x00ff


	//----- nvinfo : EIATTR_EXIT_INSTR_OFFSETS
	.align		4
        /*0170*/ 	.byte	0x04, 0x1c
        /*0172*/ 	.short	(.L_57 - .L_56)


	//   ....[0]....
.L_56:
        /*0174*/ 	.word	0x00005c80


	//   ....[1]....
        /*0178*/ 	.word	0x00005ca0


	//----- nvinfo : EIATTR_REQNTID
	.align		4
.L_57:
        /*017c*/ 	.byte	0x04, 0x10
        /*017e*/ 	.short	(.L_59 - .L_58)
.L_58:
        /*0180*/ 	.word	0x00000080
        /*0184*/ 	.word	0x00000001
        /*0188*/ 	.word	0x00000001


	//----- nvinfo : EIATTR_CBANK_PARAM_SIZE
	.align		4
.L_59:
        /*018c*/ 	.byte	0x03, 0x19
        /*018e*/ 	.short	0x00ac


	//----- nvinfo : EIATTR_PARAM_CBANK
	.align		4
        /*0190*/ 	.byte	0x04, 0x0a
        /*0192*/ 	.short	(.L_61 - .L_60)
	.align		4
.L_60:
        /*0194*/ 	.word	index@(.nv.constant0.triton_poi_fused_cat_12)
        /*0198*/ 	.short	0x0210
        /*019a*/ 	.short	0x00ac


	//----- nvinfo : EIATTR_SW_WAR
	.align		4
.L_61:
        /*019c*/ 	.byte	0x04, 0x36
        /*019e*/ 	.short	(.L_63 - .L_62)
.L_62:
        /*01a0*/ 	.word	0x00000008
.L_63:


//--------------------- .nv.callgraph             --------------------------
	.section	.nv.callgraph,"",@"SHT_CUDA_CALLGRAPH"
	.align	4
	.sectionentsize	8
	.align		4
        /*0000*/ 	.word	0x00000000
	.align		4
        /*0004*/ 	.word	0xffffffff
	.align		4
        /*0008*/ 	.word	0x00000000
	.align		4
        /*000c*/ 	.word	0xfffffffe
	.align		4
        /*0010*/ 	.word	0x00000000
	.align		4
        /*0014*/ 	.word	0xfffffffd
	.align		4
        /*0018*/ 	.word	0x00000000
	.align		4
        /*001c*/ 	.word	0xfffffffc


//--------------------- .nv.constant4             --------------------------
	.section	.nv.constant4,"a",@progbits
	.align	8
	.align		8
.nv.constant4:
        /*0000*/ 	.dword	_$_str
	.align		8
        /*0008*/ 	.dword	_$_str_$_2


//--------------------- .text.triton_poi_fused_cat_12 --------------------------
	.section	.text.triton_poi_fused_cat_12,"ax",@progbits
	.align	128
        .global         triton_poi_fused_cat_12
        .type           triton_poi_fused_cat_12,@function
        .size           triton_poi_fused_cat_12,(.L_x_1 - triton_poi_fused_cat_12)
        .other          triton_poi_fused_cat_12,@"STO_CUDA_ENTRY STV_DEFAULT"
triton_poi_fused_cat_12:
.text.triton_poi_fused_cat_12:
[----:B------:R-:W0:Y:S01]  /*0000*/  LDC R1, c[0x0][0x28] ;  /* 0x00000a00ff017b82 */ /* 0x000e220000000800 */
[----:B------:R-:W1:Y:S07]  /*0010*/  S2R R0, SR_TID.X ;  /* 0x0000000000007919 */ /* 0x000e6e0000002100 */
[----:B------:R-:W2:Y:S01]  /*0020*/  LDC.64 R84, c[0x0][0x270] ;  /* 0x00009c00ff547b82 */ /* 0x000ea20000000a00 */
[----:B------:R-:W-:Y:S01]  /*0030*/  ULDC.64 UR4, c[0x0][0x208] ;  /* 0x0000820000047ab9 */ /* 0x000fe20000000a00 */
[----:B------:R-:W3:Y:S06]  /*0040*/  S2R R5, SR_CTAID.X ;  /* 0x0000000000057919 */ /* 0x000eec0000002500 */
[----:B------:R-:W4:Y:S01]  /*0050*/  LDC.64 R100, c[0x0][0x298] ;  /* 0x0000a600ff647b82 */ /* 0x000f220000000a00 */
[----:B------:R-:W-:Y:S01]  /*0060*/  IMAD.MOV.U32 R11, RZ, RZ, RZ ;  /* 0x000000ffff0b7224 */ /* 0x000fe200078e00ff */
[----:B------:R-:W-:-:S06]  /*0070*/  HFMA2.MMA R97, -RZ, RZ, 1.625, 0 ;  /* 0x3e800000ff617435 */ /* 0x000fcc00000001ff */
[----:B------:R-:W5:Y:S08]  /*0080*/  LDC.64 R16, c[0x0][0x248] ;  /* 0x00009200ff107b82 */ /* 0x000f700000000a00 */
[----:B------:R-:W2:Y:S01]  /*0090*/  LDC.64 R72, c[0x0][0x260] ;  /* 0x00009800ff487b82 */ /* 0x000ea20000000a00 */
[----:B-1----:R-:W-:-:S07]  /*00a0*/  IMAD.SHL.U32 R0, R0, 0x4, RZ ;  /* 0x0000000400007824 */ /* 0x002fce00078e00ff */
[----:B------:R-:W1:Y:S01]  /*00b0*/  LDC.64 R82, c[0x0][0x268] ;  /* 0x00009a00ff527b82 */ /* 0x000e620000000a00 */
[----:B------:R-:W-:-:S07]  /*00c0*/  LOP3.LUT R0, R0, 0x1fc, RZ, 0xc0, !PT ;  /* 0x000001fc00007812 */ /* 0x000fce00078ec0ff */
[----:B------:R-:W1:Y:S01]  /*00d0*/  LDC.64 R106, c[0x0][0x290] ;  /* 0x0000a400ff6a7b82 */ /* 0x000e620000000a00 */
[----:B---3--:R-:W-:-:S04]  /*00e0*/  IMAD R5, R5, 0x400, R0 ;  /* 0x0000040005057824 */ /* 0x008fc800078e0200 */
[C---:B------:R-:W-:Y:S02]  /*00f0*/  VIADD R52, R5.reuse, 0x203 ;  /* 0x0000020305347836 */ /* 0x040fe40000000000 */
[----:B------:R-:W-:Y:S01]  /*0100*/  VIADD R6, R5, 0x200 ;  /* 0x0000020005067836 */ /* 0x000fe20000000000 */
[----:B------:R-:W3:Y:S01]  /*0110*/  LDC.64 R118, c[0x0][0x278] ;  /* 0x00009e00ff767b82 */ /* 0x000ee20000000a00 */
[----:B------:R-:W-:-:S05]  /*0120*/  IMAD.HI R0, R52, 0x60f25deb, RZ ;  /* 0x60f25deb34007827 */ /* 0x000fca00078e02ff */
[----:B------:R-:W-:Y:S02]  /*0130*/  SHF.R.U32.HI R3, RZ, 0x1f, R0 ;  /* 0x0000001fff037819 */ /* 0x000fe40000011600 */
[----:B------:R-:W1:Y:S02]  /*0140*/  LDC.64 R116, c[0x0][0x280] ;  /* 0x0000a000ff747b82 */ /* 0x000e640000000a00 */
[----:B------:R-:W-:-:S05]  /*0150*/  LEA.HI.SX32 R7, R0, R3, 0x1a ;  /* 0x0000000300077211 */ /* 0x000fca00078fd2ff */
[----:B------:R-:W-:Y:S01]  /*0160*/  IMAD.HI R0, R7, 0x2aaaaaab, RZ ;  /* 0x2aaaaaab07007827 */ /* 0x000fe200078e02ff */
[----:B------:R-:W1:Y:S04]  /*0170*/  LDC.64 R98, c[0x0][0x288] ;  /* 0x0000a200ff627b82 */ /* 0x000e680000000a00 */
[----:B------:R-:W-:-:S04]  /*0180*/  SHF.R.U32.HI R3, RZ, 0x1f, R0 ;  /* 0x0000001fff037819 */ /* 0x000fc80000011600 */
[----:B------:R-:W-:Y:S01]  /*0190*/  LEA.HI R4, R0, R3, RZ, 0x1a ;  /* 0x0000000300047211 */ /* 0x000fe200078fd0ff */
[----:B------:R-:W-:Y:S01]  /*01a0*/  IMAD.MOV.U32 R0, RZ, RZ, RZ ;  /* 0x000000ffff007224 */ /* 0x000fe200078e00ff */
[----:B------:R-:W-:Y:S01]  /*01b0*/  CS2R R20, SRZ ;  /* 0x0000000000147805 */ /* 0x000fe2000001ff00 */
[----:B------:R-:W3:Y:S02]  /*01c0*/  LDC.64 R108, c[0x0][0x2a0] ;  /* 0x0000a800ff6c7b82 */ /* 0x000ee40000000a00 */
[----:B------:R-:W-:-:S04]  /*01d0*/  IMAD R4, R4, -0x180, R7 ;  /* 0xfffffe8004047824 */ /* 0x000fc800078e0207 */
[C---:B--2---:R-:W-:Y:S01]  /*01e0*/  IMAD.WIDE R2, R4.reuse, 0x4, R84 ;  /* 0x0000000404027825 */ /* 0x044fe200078e0254 */
[----:B------:R-:W-:Y:S01]  /*01f0*/  IADD3 R10, R4, -0xc0, RZ ;  /* 0xffffff40040a7810 */ /* 0x000fe20007ffe0ff */
[----:B------:R-:W2:Y:S01]  /*0200*/  LDC.64 R110, c[0x0][0x2a8] ;  /* 0x0000aa00ff6e7b82 */ /* 0x000ea20000000a00 */
[----:B------:R-:W-:Y:S02]  /*0210*/  ISETP.GT.AND P5, PT, R4, 0x11f, PT ;  /* 0x0000011f0400780c */ /* 0x000fe40003fa4270 */
[----:B------:R-:W-:Y:S02]  /*0220*/  ISETP.GE.U32.AND P0, PT, R10, 0x60, PT ;  /* 0x000000600a00780c */ /* 0x000fe40003f06070 */
[C---:B------:R-:W-:Y:S02]  /*0230*/  ISETP.LT.AND P6, PT, R6.reuse, 0x3f600, P5 ;  /* 0x0003f6000600780c */ /* 0x040fe40002fc1270 */
[----:B------:R-:W-:Y:S01]  /*0240*/  ISETP.LT.AND P4, PT, R6, 0x3f600, !P0 ;  /* 0x0003f6000600780c */ /* 0x000fe20004781270 */
[----:B----4-:R-:W-:Y:S01]  /*0250*/  IMAD.WIDE R8, R4, 0x4, R100 ;  /* 0x0000000404087825 */ /* 0x010fe200078e0264 */
[----:B------:R-:W-:-:S03]  /*0260*/  MOV R22, RZ ;  /* 0x000000ff00167202 */ /* 0x000fc60000000f00 */
[----:B------:R-:W-:Y:S01]  /*0270*/  IMAD.MOV.U32 R28, RZ, RZ, RZ ;  /* 0x000000ffff1c7224 */ /* 0x000fe200078e00ff */
[----:B------:R-:W-:Y:S01]  /*0280*/  CS2R R26, SRZ ;  /* 0x00000000001a7805 */ /* 0x000fe2000001ff00 */
[----:B------:R-:W-:Y:S01]  /*0290*/  IMAD.MOV.U32 R25, RZ, RZ, RZ ;  /* 0x000000ffff197224 */ /* 0x000fe200078e00ff */
[----:B------:R-:W-:Y:S01]  /*02a0*/  CS2R R32, SRZ ;  /* 0x0000000000207805 */ /* 0x000fe2000001ff00 */
[----:B------:R-:W-:Y:S01]  /*02b0*/  IMAD.MOV.U32 R31, RZ, RZ, RZ ;  /* 0x000000ffff1f7224 */ /* 0x000fe200078e00ff */
[----:B------:R-:W4:Y:S01]  /*02c0*/  LDC.64 R40, c[0x0][0x238] ;  /* 0x00008e00ff287b82 */ /* 0x000f220000000a00 */
[----:B------:R-:W2:Y:S04]  /*02d0*/  @P6 LDG.E.EL R11, desc[UR4][R8.64+-0x480] ;  /* 0xfffb8004080b6981 */ /* 0x000ea8000c2e1900 */
[----:B------:R1:W2:Y:S01]  /*02e0*/  @P4 LDG.E.EL R0, desc[UR4][R2.64+-0x300] ;  /* 0xfffd000402004981 */ /* 0x0002a2000c2e1900 */
[----:B------:R-:W-:-:S02]  /*02f0*/  IMAD.HI R88, R6, 0x2050c9f9, RZ ;  /* 0x2050c9f906587827 */ /* 0x000fc400078e02ff */
[----:B------:R-:W2:Y:S02]  /*0300*/  LDC.64 R38, c[0x0][0x240] ;  /* 0x00009000ff267b82 */ /* 0x000ea40000000a00 */
[----:B------:R-:W-:Y:S02]  /*0310*/  IMAD R7, R7, -0xa9, R52 ;  /* 0xffffff5707077824 */ /* 0x000fe400078e0234 */
[----:B01----:R-:W-:-:S04]  /*0320*/  VIADD R2, R4, 0xfffffee0 ;  /* 0xfffffee004027836 */ /* 0x003fc80000000000 */
[----:B------:R-:W0:Y:S01]  /*0330*/  LDC.64 R36, c[0x0][0x250] ;  /* 0x00009400ff247b82 */ /* 0x000e220000000a00 */
[----:B------:R-:W-:-:S05]  /*0340*/  IMAD.WIDE R14, R4, 0x4, R106 ;  /* 0x00000004040e7825 */ /* 0x000fca00078e026a */
[----:B------:R3:W4:Y:S02]  /*0350*/  @P6 LDG.E.EL R28, desc[UR4][R14.64+-0x480] ;  /* 0xfffb80040e1c6981 */ /* 0x000724000c2e1900 */
[----:B------:R-:W1:Y:S01]  /*0360*/  LDC.64 R34, c[0x0][0x258] ;  /* 0x00009600ff227b82 */ /* 0x000e620000000a00 */
[----:B---3--:R-:W-:-:S07]  /*0370*/  IMAD.WIDE R14, R4, 0x4, R118 ;  /* 0x00000004040e7825 */ /* 0x008fce00078e0276 */
[----:B------:R-:W3:Y:S01]  /*0380*/  LDC.64 R58, c[0x0][0x218] ;  /* 0x00008600ff3a7b82 */ /* 0x000ee20000000a00 */
[----:B------:R0:W3:Y:S01]  /*0390*/  @P4 LDG.E.EL R25, desc[UR4][R14.64+-0x300] ;  /* 0xfffd00040e194981 */ /* 0x0000e2000c2e1900 */
[----:B------:R-:W-:Y:S01]  /*03a0*/  IMAD.WIDE R18, R4, 0x4, R108 ;  /* 0x0000000404127825 */ /* 0x000fe200078e026c */
[----:B------:R-:W-:-:S05]  /*03b0*/  CS2R R86, SRZ ;  /* 0x0000000000567805 */ /* 0x000fca000001ff00 */
[----:B------:R-:W1:Y:S01]  /*03c0*/  LDC.64 R60, c[0x0][0x228] ;  /* 0x00008a00ff3c7b82 */ /* 0x000e620000000a00 */
[----:B------:R-:W3:Y:S01]  /*03d0*/  @P6 LDG.E.EL R31, desc[UR4][R18.64+-0x480] ;  /* 0xfffb8004121f6981 */ /* 0x000ee2000c2e1900 */
[----:B0-----:R-:W-:-:S06]  /*03e0*/  IMAD.WIDE R14, R4, 0x4, R36 ;  /* 0x00000004040e7825 */ /* 0x001fcc00078e0224 */
[----:B------:R-:W0:Y:S01]  /*03f0*/  LDC.64 R62, c[0x0][0x230] ;  /* 0x00008c00ff3e7b82 */ /* 0x000e220000000a00 */
[----:B--2---:R-:W-:-:S05]  /*0400*/  SEL R0, R0, RZ, P4 ;  /* 0x000000ff00007207 */ /* 0x004fca0002000000 */
[----:B------:R-:W-:Y:S01]  /*0410*/  FADD R0, R0, 0.0010000000474974513054 ;  /* 0x3a83126f00007421 */ /* 0x000fe20000000000 */
[----:B------:R-:W-:-:S03]  /*0420*/  SEL R11, R11, RZ, P6 ;  /* 0x000000ff0b0b7207 */ /* 0x000fc60003000000 */
[----:B------:R-:W2:Y:S02]  /*0430*/  MUFU.SQRT R23, R0 ;  /* 0x0000000000177308 */ /* 0x000ea40000002000 */
[----:B------:R-:W-:-:S06]  /*0440*/  FADD R12, R11, 0.0010000000474974513054 ;  /* 0x3a83126f0b0c7421 */ /* 0x000fcc0000000000 */
[----:B------:R-:W0:Y:S01]  /*0450*/  MUFU.SQRT R29, R12 ;  /* 0x0000000c001d7308 */ /* 0x000e220000002000 */
[C---:B--2---:R-:W-:Y:S02]  /*0460*/  FSETP.GT.AND P3, PT, R23.reuse, 8.50705917302346158658e+37, PT ;  /* 0x7e8000001700780b */ /* 0x044fe40003f64000 */
[----:B------:R-:W-:Y:S02]  /*0470*/  FSETP.GEU.AND P2, PT, R23, 1.175494350822287508e-38, PT ;  /* 0x008000001700780b */ /* 0x000fe40003f4e000 */
[----:B------:R-:W-:Y:S02]  /*0480*/  FSEL R24, R97, 1, P3 ;  /* 0x3f80000061187808 */ /* 0x000fe40001800000 */
[----:B0-----:R-:W-:-:S07]  /*0490*/  FSETP.GT.AND P1, PT, R29, 8.50705917302346158658e+37, PT ;  /* 0x7e8000001d00780b */ /* 0x001fce0003f24000 */
[----:B------:R-:W-:Y:S01]  /*04a0*/  @P3 FMUL R23, R23, 0.25 ;  /* 0x3e80000017173820 */ /* 0x000fe20000400000 */
[----:B------:R-:W-:Y:S01]  /*04b0*/  FSETP.GEU.AND P3, PT, R29, 1.175494350822287508e-38, PT ;  /* 0x008000001d00780b */ /* 0x000fe20003f6e000 */
[----:B------:R-:W-:Y:S01]  /*04c0*/  VIADD R0, R4, 0xffffffa0 ;  /* 0xffffffa004007836 */ /* 0x000fe20000000000 */
[----:B------:R-:W-:Y:S02]  /*04d0*/  SHF.R.U32.HI R11, RZ, 0x1f, R88 ;  /* 0x0000001fff0b7819 */ /* 0x000fe40000011658 */
[----:B------:R-:W-:Y:S01]  /*04e0*/  FSEL R30, R97, 1, P1 ;  /* 0x3f800000611e7808 */ /* 0x000fe20000800000 */
[----:B------:R-:W-:Y:S01]  /*04f0*/  @P1 FMUL R29, R29, 0.25 ;  /* 0x3e8000001d1d1820 */ /* 0x000fe20000400000 */
[----:B------:R-:W-:Y:S02]  /*0500*/  ISETP.GE.U32.AND P1, PT, R0, 0x60, PT ;  /* 0x000000600000780c */ /* 0x000fe40003f26070 */
[----:B------:R-:W-:-:S05]  /*0510*/  LEA.HI.SX32 R88, R88, R11, 0x13 ;  /* 0x0000000b58587211 */ /* 0x000fca00078f9aff */
[----:B------:R-:W-:Y:S01]  /*0520*/  @!P3 FMUL R29, R29, 16777216 ;  /* 0x4b8000001d1db820 */ /* 0x000fe20000400000 */
[----:B------:R-:W-:Y:S01]  /*0530*/  @!P3 FMUL R30, R30, 16777216 ;  /* 0x4b8000001e1eb820 */ /* 0x000fe20000400000 */
[----:B------:R-:W-:Y:S01]  /*0540*/  ISETP.LT.AND P3, PT, R6, 0x3f600, !P1 ;  /* 0x0003f6000600780c */ /* 0x000fe20004f61270 */
[----:B------:R-:W-:-:S04]  /*0550*/  IMAD R7, R88, 0x3f60, R7 ;  /* 0x00003f6058077824 */ /* 0x000fc800078e0207 */
[----:B------:R-:W-:Y:S02]  /*0560*/  IMAD R13, R2, 0xa9, R7 ;  /* 0x000000a9020d7824 */ /* 0x000fe400078e0207 */
[----:B-----5:R-:W-:-:S04]  /*0570*/  IMAD.WIDE R2, R4, 0x4, R16 ;  /* 0x0000000404027825 */ /* 0x020fc800078e0210 */
[----:B------:R-:W-:Y:S02]  /*0580*/  IMAD R8, R10, 0xa9, R7 ;  /* 0x000000a90a087824 */ /* 0x000fe400078e0207 */
[----:B------:R-:W-:Y:S01]  /*0590*/  IMAD.WIDE R10, R4, 0x4, R82 ;  /* 0x00000004040a7825 */ /* 0x000fe200078e0252 */
[----:B------:R-:W2:Y:S03]  /*05a0*/  @P3 LDG.E.EL R20, desc[UR4][R2.64+-0x180] ;  /* 0xfffe800402143981 */ /* 0x000ea6000c2e1900 */
[----:B------:R-:W-:Y:S01]  /*05b0*/  IMAD.WIDE R8, R8, 0x4, R72 ;  /* 0x0000000408087825 */ /* 0x000fe200078e0248 */
[----:B------:R-:W5:Y:S04]  /*05c0*/  @P4 LDG.E.EL R22, desc[UR4][R10.64+-0x300] ;  /* 0xfffd00040a164981 */ /* 0x000f68000c2e1900 */
[----:B------:R-:W5:Y:S01]  /*05d0*/  @P4 LDG.E R21, desc[UR4][R8.64] ;  /* 0x0000000408154981 */ /* 0x000f62000c1e1900 */
[----:B------:R-:W-:-:S04]  /*05e0*/  IMAD.WIDE R16, R4, 0x4, R116 ;  /* 0x0000000404107825 */ /* 0x000fc800078e0274 */
[----:B------:R-:W-:Y:S01]  /*05f0*/  IMAD.WIDE R12, R13, 0x4, R98 ;  /* 0x000000040d0c7825 */ /* 0x000fe200078e0262 */
[----:B------:R-:W5:Y:S04]  /*0600*/  @P4 LDG.E.EL R26, desc[UR4][R16.64+-0x300] ;  /* 0xfffd0004101a4981 */ /* 0x000f68000c2e1900 */
[----:B------:R0:W5:Y:S02]  /*0610*/  @P6 LDG.E R27, desc[UR4][R12.64] ;  /* 0x000000040c1b6981 */ /* 0x000164000c1e1900 */
[----:B0-----:R-:W-:-:S05]  /*0620*/  IMAD.WIDE R12, R4, 0x4, R110 ;  /* 0x00000004040c7825 */ /* 0x001fca00078e026e */
[----:B------:R0:W5:Y:S01]  /*0630*/  @P6 LDG.E.EL R32, desc[UR4][R12.64+-0x480] ;  /* 0xfffb80040c206981 */ /* 0x000162000c2e1900 */
[----:B------:R-:W-:Y:S01]  /*0640*/  IMAD R10, R0, 0xa9, R7 ;  /* 0x000000a9000a7824 */ /* 0x000fe200078e0207 */
[----:B------:R-:W-:Y:S01]  /*0650*/  HFMA2.MMA R7, -RZ, RZ, 0, 0 ;  /* 0x00000000ff077435 */ /* 0x000fe200000001ff */
[----:B------:R-:W-:Y:S02]  /*0660*/  IMAD.MOV.U32 R8, RZ, RZ, RZ ;  /* 0x000000ffff087224 */ /* 0x000fe400078e00ff */
[----:B----4-:R-:W-:-:S04]  /*0670*/  IMAD.WIDE R10, R10, 0x4, R40 ;  /* 0x000000040a0a7825 */ /* 0x010fc800078e0228 */
[C---:B0-----:R-:W-:Y:S01]  /*0680*/  IMAD.WIDE R12, R4.reuse, 0x4, R38 ;  /* 0x00000004040c7825 */ /* 0x041fe200078e0226 */
[----:B------:R0:W4:Y:S04]  /*0690*/  @P3 LDG.E R8, desc[UR4][R10.64] ;  /* 0x000000040a083981 */ /* 0x000128000c1e1900 */
[----:B------:R-:W4:Y:S01]  /*06a0*/  @P3 LDG.E.EL R7, desc[UR4][R12.64+-0x180] ;  /* 0xfffe80040c073981 */ /* 0x000f22000c2e1900 */
[----:B------:R-:W-:Y:S02]  /*06b0*/  IMAD.MOV.U32 R0, RZ, RZ, RZ ;  /* 0x000000ffff007224 */ /* 0x000fe400078e00ff */
[----:B------:R-:W-:Y:S02]  /*06c0*/  IMAD.MOV.U32 R2, RZ, RZ, RZ ;  /* 0x000000ffff027224 */ /* 0x000fe400078e00ff */
[----:B-1----:R-:W-:-:S02]  /*06d0*/  IMAD.WIDE R16, R4, 0x4, R34 ;  /* 0x0000000404107825 */ /* 0x002fc400078e0222 */
[----:B------:R1:W4:Y:S04]  /*06e0*/  @P3 LDG.E.EL R0, desc[UR4][R14.64+-0x180] ;  /* 0xfffe80040e003981 */ /* 0x000328000c2e1900 */
[----:B------:R0:W4:Y:S01]  /*06f0*/  @P3 LDG.E.EL R2, desc[UR4][R16.64+-0x180] ;  /* 0xfffe800410023981 */ /* 0x000122000c2e1900 */
[----:B------:R-:W-:Y:S01]  /*0700*/  @!P2 FMUL R23, R23, 16777216 ;  /* 0x4b8000001717a820 */ /* 0x000fe20000400000 */
[C---:B------:R-:W-:Y:S02]  /*0710*/  VIADD R80, R5.reuse, 0x1 ;  /* 0x0000000105507836 */ /* 0x040fe40000000000 */
[----:B------:R-:W-:-:S03]  /*0720*/  IMAD.HI R40, R5, 0x60f25deb, RZ ;  /* 0x60f25deb05287827 */ /* 0x000fc600078e02ff */
[----:B------:R-:W1:Y:S01]  /*0730*/  MUFU.RCP R23, R23 ;  /* 0x0000001700177308 */ /* 0x000e620000001000 */
[----:B------:R-:W-:Y:S01]  /*0740*/  IMAD.HI R9, R5, 0x2050c9f9, RZ ;  /* 0x2050c9f905097827 */ /* 0x000fe200078e02ff */
[----:B------:R-:W-:-:S03]  /*0750*/  SHF.R.U32.HI R3, RZ, 0x1f, R40 ;  /* 0x0000001fff037819 */ /* 0x000fc60000011628 */
[----:B------:R-:W-:Y:S01]  /*0760*/  IMAD.HI R79, R80, 0x60f25deb, RZ ;  /* 0x60f25deb504f7827 */ /* 0x000fe200078e02ff */
[----:B------:R-:W-:Y:S02]  /*0770*/  SHF.R.U32.HI R18, RZ, 0x1f, R9 ;  /* 0x0000001fff127819 */ /* 0x000fe40000011609 */
[----:B------:R-:W-:Y:S02]  /*0780*/  IADD3 R78, R5, 0x2, RZ ;  /* 0x00000002054e7810 */ /* 0x000fe40007ffe0ff */
[----:B0-----:R-:W-:Y:S02]  /*0790*/  SHF.R.U32.HI R10, RZ, 0x1f, R79 ;  /* 0x0000001fff0a7819 */ /* 0x001fe4000001164f */
[----:B------:R-:W-:Y:S01]  /*07a0*/  LEA.HI.SX32 R40, R40, R3, 0x1a ;  /* 0x0000000328287211 */ /* 0x000fe200078fd2ff */
[----:B------:R-:W-:Y:S01]  /*07b0*/  IMAD.HI R3, R80, 0x2050c9f9, RZ ;  /* 0x2050c9f950037827 */ /* 0x000fe200078e02ff */
[----:B------:R-:W-:Y:S01]  /*07c0*/  LEA.HI.SX32 R11, R9, R18, 0x13 ;  /* 0x00000012090b7211 */ /* 0x000fe200078f9aff */
[----:B------:R-:W0:Y:S01]  /*07d0*/  MUFU.RCP R29, R29 ;  /* 0x0000001d001d7308 */ /* 0x000e220000001000 */
[----:B------:R-:W-:Y:S01]  /*07e0*/  LEA.HI.SX32 R79, R79, R10, 0x1a ;  /* 0x0000000a4f4f7211 */ /* 0x000fe200078fd2ff */
[----:B------:R-:W-:-:S04]  /*07f0*/  IMAD.HI R9, R78, 0x2050c9f9, RZ ;  /* 0x2050c9f94e097827 */ /* 0x000fc800078e02ff */
[----:B------:R-:W-:Y:S01]  /*0800*/  @!P2 FMUL R24, R24, 16777216 ;  /* 0x4b8000001818a820 */ /* 0x000fe20000400000 */
[----:B-1----:R-:W-:-:S03]  /*0810*/  SHF.R.U32.HI R14, RZ, 0x1f, R3 ;  /* 0x0000001fff0e7819 */ /* 0x002fc60000011603 */
[----:B------:R-:W-:Y:S01]  /*0820*/  FMUL R17, R23, R24 ;  /* 0x0000001817117220 */ /* 0x000fe20000400000 */
[----:B------:R-:W-:Y:S02]  /*0830*/  SHF.R.U32.HI R16, RZ, 0x1f, R9 ;  /* 0x0000001fff107819 */ /* 0x000fe40000011609 */
[----:B------:R-:W-:Y:S02]  /*0840*/  LEA.HI.SX32 R15, R3, R14, 0x13 ;  /* 0x0000000e030f7211 */ /* 0x000fe400078f9aff */
[----:B------:R-:W-:Y:S02]  /*0850*/  LEA.HI.SX32 R3, R9, R16, 0x13 ;  /* 0x0000001009037211 */ /* 0x000fe400078f9aff */
[----:B---3--:R-:W-:Y:S02]  /*0860*/  SEL R14, R25, RZ, P4 ;  /* 0x000000ff190e7207 */ /* 0x008fe40002000000 */
[----:B------:R-:W-:Y:S01]  /*0870*/  SEL R28, R28, RZ, P6 ;  /* 0x000000ff1c1c7207 */ /* 0x000fe20003000000 */
[----:B------:R-:W-:-:S02]  /*0880*/  VIADD R70, R5, 0x3 ;  /* 0x0000000305467836 */ /* 0x000fc40000000000 */
[----:B0-----:R-:W-:Y:S01]  /*0890*/  FMUL R30, R29, R30 ;  /* 0x0000001e1d1e7220 */ /* 0x001fe20000400000 */
[----:B------:R-:W-:-:S04]  /*08a0*/  IMAD.HI R77, R78, 0x60f25deb, RZ ;  /* 0x60f25deb4e4d7827 */ /* 0x000fc800078e02ff */
[----:B------:R-:W-:Y:S01]  /*08b0*/  IMAD.HI R75, R70, 0x60f25deb, RZ ;  /* 0x60f25deb464b7827 */ /* 0x000fe200078e02ff */
[----:B------:R-:W-:Y:S02]  /*08c0*/  SHF.R.U32.HI R12, RZ, 0x1f, R77 ;  /* 0x0000001fff0c7819 */ /* 0x000fe4000001164d */
[----:B------:R-:W-:Y:S02]  /*08d0*/  SEL R31, R31, RZ, P6 ;  /* 0x000000ff1f1f7207 */ /* 0x000fe40003000000 */
[----:B------:R-:W-:Y:S02]  /*08e0*/  LEA.HI.SX32 R77, R77, R12, 0x1a ;  /* 0x0000000c4d4d7211 */ /* 0x000fe400078fd2ff */
[----:B------:R-:W-:Y:S02]  /*08f0*/  CS2R R38, SRZ ;  /* 0x0000000000267805 */ /* 0x000fe4000001ff00 */
[----:B------:R-:W-:Y:S01]  /*0900*/  CS2R R42, SRZ ;  /* 0x00000000002a7805 */ /* 0x000fe2000001ff00 */
[----:B------:R-:W-:Y:S01]  /*0910*/  IMAD.MOV.U32 R29, RZ, RZ, RZ ;  /* 0x000000ffff1d7224 */ /* 0x000fe200078e00ff */
[----:B------:R-:W-:Y:S01]  /*0920*/  CS2R R36, SRZ ;  /* 0x0000000000247805 */ /* 0x000fe2000001ff00 */
[----:B------:R-:W-:Y:S01]  /*0930*/  IMAD.MOV.U32 R46, RZ, RZ, RZ ;  /* 0x000000ffff2e7224 */ /* 0x000fe200078e00ff */
[----:B--2---:R-:W-:-:S02]  /*0940*/  SEL R20, R20, RZ, P3 ;  /* 0x000000ff14147207 */ /* 0x004fc40001800000 */
[----:B-----5:R-:W-:-:S03]  /*0950*/  SEL R13, R22, RZ, P4 ;  /* 0x000000ff160d7207 */ /* 0x020fc60002000000 */
[----:B------:R-:W-:Y:S01]  /*0960*/  FADD R20, R20, 0.0010000000474974513054 ;  /* 0x3a83126f14147421 */ /* 0x000fe20000000000 */
[----:B------:R-:W-:-:S03]  /*0970*/  SEL R10, R21, RZ, P4 ;  /* 0x000000ff150a7207 */ /* 0x000fc60002000000 */
[----:B------:R-:W0:Y:S02]  /*0980*/  MUFU.SQRT R23, R20 ;  /* 0x0000001400177308 */ /* 0x000e240000002000 */
[----:B------:R-:W-:Y:S01]  /*0990*/  FADD R10, R10, -R13 ;  /* 0x8000000d0a0a7221 */ /* 0x000fe20000000000 */
[----:B------:R-:W-:-:S03]  /*09a0*/  SEL R19, R26, RZ, P4 ;  /* 0x000000ff1a137207 */ /* 0x000fc60002000000 */
[----:B------:R-:W-:Y:S01]  /*09b0*/  FMUL R13, R17, R10 ;  /* 0x0000000a110d7220 */ /* 0x000fe20000400000 */
[----:B------:R-:W-:-:S03]  /*09c0*/  SEL R9, R27, RZ, P6 ;  /* 0x000000ff1b097207 */ /* 0x000fc60003000000 */
[----:B------:R-:W-:Y:S02]  /*09d0*/  FFMA R19, R14, R13, R19 ;  /* 0x0000000d0e137223 */ /* 0x000fe40000000013 */
[----:B------:R-:W-:Y:S01]  /*09e0*/  FADD R9, R9, -R28 ;  /* 0x8000001c09097221 */ /* 0x000fe20000000000 */
[----:B0-----:R-:W-:Y:S02]  /*09f0*/  FSETP.GT.AND P2, PT, R23, 8.50705917302346158658e+37, PT ;  /* 0x7e8000001700780b */ /* 0x001fe40003f44000 */
[----:B------:R-:W-:Y:S01]  /*0a00*/  FSETP.GEU.AND P4, PT, R19, RZ, PT ;  /* 0x000000ff1300720b */ /* 0x000fe20003f8e000 */
[----:B------:R-:W-:Y:S01]  /*0a10*/  FMUL R41, R30, R9 ;  /* 0x000000091e297220 */ /* 0x000fe20000400000 */
[----:B------:R-:W-:Y:S01]  /*0a20*/  IMAD.HI R9, R40, 0x2aaaaaab, RZ ;  /* 0x2aaaaaab28097827 */ /* 0x000fe200078e02ff */
[----:B------:R-:W-:-:S03]  /*0a30*/  SHF.R.U32.HI R10, RZ, 0x1f, R75 ;  /* 0x0000001fff0a7819 */ /* 0x000fc6000001164b */
[----:B------:R-:W-:Y:S01]  /*0a40*/  IMAD.HI R13, R79, 0x2aaaaaab, RZ ;  /* 0x2aaaaaab4f0d7827 */ /* 0x000fe200078e02ff */
[----:B------:R-:W-:Y:S02]  /*0a50*/  FSEL R19, R19, RZ, P4 ;  /* 0x000000ff13137208 */ /* 0x000fe40002000000 */
[----:B------:R-:W-:Y:S02]  /*0a60*/  SEL R32, R32, RZ, P6 ;  /* 0x000000ff20207207 */ /* 0x000fe40003000000 */
[----:B------:R-:W-:Y:S02]  /*0a70*/  FSETP.GEU.AND P4, PT, R23, 1.175494350822287508e-38, PT ;  /* 0x008000001700780b */ /* 0x000fe40003f8e000 */
[----:B------:R-:W-:Y:S02]  /*0a80*/  SHF.R.U32.HI R12, RZ, 0x1f, R9 ;  /* 0x0000001fff0c7819 */ /* 0x000fe40000011609 */
[----:B------:R-:W-:Y:S02]  /*0a90*/  LEA.HI.SX32 R75, R75, R10, 0x1a ;  /* 0x0000000a4b4b7211 */ /* 0x000fe400078fd2ff */
[----:B------:R-:W-:Y:S01]  /*0aa0*/  SHF.R.U32.HI R10, RZ, 0x1f, R13 ;  /* 0x0000001fff0a7819 */ /* 0x000fe2000001160d */
[----:B------:R-:W-:Y:S01]  /*0ab0*/  FFMA R41, R31, R41, R32 ;  /* 0x000000291f297223 */ /* 0x000fe20000000020 */
[----:B------:R-:W-:-:S02]  /*0ac0*/  LEA.HI R9, R9, R12, RZ, 0x1a ;  /* 0x0000000c09097211 */ /* 0x000fc400078fd0ff */
[----:B------:R-:W-:Y:S02]  /*0ad0*/  LEA.HI R14, R13, R10, RZ, 0x1a ;  /* 0x0000000a0d0e7211 */ /* 0x000fe400078fd0ff */
[----:B------:R-:W0:Y:S01]  /*0ae0*/  LDC.64 R12, c[0x0][0x210] ;  /* 0x00008400ff0c7b82 */ /* 0x000e220000000a00 */
[----:B------:R-:W-:Y:S01]  /*0af0*/  @P2 FMUL R23, R23, 0.25 ;  /* 0x3e80000017172820 */ /* 0x000fe20000400000 */
[----:B------:R-:W-:-:S03]  /*0b00*/  FSETP.GEU.AND P6, PT, R41, RZ, PT ;  /* 0x000000ff2900720b */ /* 0x000fc60003fce000 */
[----:B------:R-:W-:Y:S01]  /*0b10*/  @!P4 FMUL R23, R23, 16777216 ;  /* 0x4b8000001717c820 */ /* 0x000fe20000400000 */
[----:B------:R-:W-:Y:S01]  /*0b20*/  FSEL R16, R41, RZ, P6 ;  /* 0x000000ff29107208 */ /* 0x000fe20003000000 */
[----:B------:R-:W-:Y:S02]  /*0b30*/  IMAD R10, R9, -0x180, R40 ;  /* 0xfffffe80090a7824 */ /* 0x000fe400078e0228 */
[----:B------:R-:W-:Y:S01]  /*0b40*/  IMAD R9, R14, -0x180, R79 ;  /* 0xfffffe800e097824 */ /* 0x000fe200078e024f */
[----:B------:R-:W-:Y:S01]  /*0b50*/  @P0 FSEL R19, R16, RZ, P5 ;  /* 0x000000ff10130208 */ /* 0x000fe20002800000 */
[----:B------:R-:W-:Y:S01]  /*0b60*/  IMAD R22, R15, -0xfd80, R80 ;  /* 0xffff02800f167824 */ /* 0x000fe200078e0250 */
[----:B------:R-:W-:Y:S01]  /*0b70*/  ISETP.GE.AND P0, PT, R5, 0x3f600, PT ;  /* 0x0003f6000500780c */ /* 0x000fe20003f06270 */
[----:B------:R-:W1:Y:S01]  /*0b80*/  MUFU.RCP R23, R23 ;  /* 0x0000001700177308 */ /* 0x000e620000001000 */
[----:B------:R-:W-:Y:S01]  /*0b90*/  IMAD.HI R15, R77, 0x2aaaaaab, RZ ;  /* 0x2aaaaaab4d0f7827 */ /* 0x000fe200078e02ff */
[----:B------:R-:W-:Y:S01]  /*0ba0*/  FSEL R24, R97, 1, P2 ;  /* 0x3f80000061187808 */ /* 0x000fe20001000000 */
[----:B------:R-:W2:Y:S01]  /*0bb0*/  LDC.64 R16, c[0x0][0x220] ;  /* 0x00008800ff107b82 */ /* 0x000ea20000000a00 */
[----:B------:R-:W-:Y:S01]  /*0bc0*/  ISETP.LT.AND P2, PT, R9, 0x60, !P0 ;  /* 0x000000600900780c */ /* 0x000fe20004741270 */
[C---:B------:R-:W-:Y:S01]  /*0bd0*/  IMAD R20, R11.reuse, -0xfd80, R5 ;  /* 0xffff02800b147824 */ /* 0x040fe200078e0205 */
[----:B------:R-:W-:Y:S01]  /*0be0*/  SHF.R.U32.HI R14, RZ, 0x1f, R15 ;  /* 0x0000001fff0e7819 */ /* 0x000fe2000001160f */
[----:B------:R-:W-:Y:S01]  /*0bf0*/  IMAD R21, R11, 0x3f60, R22 ;  /* 0x00003f600b157824 */ /* 0x000fe200078e0216 */
[----:B------:R-:W-:Y:S01]  /*0c00*/  ISETP.GE.AND P6, PT, R10, 0x60, PT ;  /* 0x000000600a00780c */ /* 0x000fe20003fc6270 */
[----:B------:R-:W-:Y:S01]  /*0c10*/  @!P4 FMUL R24, R24, 16777216 ;  /* 0x4b8000001818c820 */ /* 0x000fe20000400000 */
[----:B------:R-:W-:Y:S01]  /*0c20*/  LEA.HI R18, R15, R14, RZ, 0x1a ;  /* 0x0000000e0f127211 */ /* 0x000fe200078fd0ff */
[----:B------:R-:W-:Y:S01]  /*0c30*/  IMAD R15, R11, 0x3f60, R20 ;  /* 0x00003f600b0f7824 */ /* 0x000fe200078e0214 */
[----:B----4-:R-:W-:-:S02]  /*0c40*/  SEL R8, R8, RZ, P3 ;  /* 0x000000ff08087207 */ /* 0x010fc40001800000 */
[----:B------:R-:W-:Y:S01]  /*0c50*/  SEL R7, R7, RZ, P3 ;  /* 0x000000ff07077207 */ /* 0x000fe20001800000 */
[----:B0-----:R-:W-:Y:S01]  /*0c60*/  IMAD.WIDE R20, R21, 0x4, R12 ;  /* 0x0000000415147825 */ /* 0x001fe200078e020c */
[----:B------:R-:W-:-:S03]  /*0c70*/  ISETP.LT.AND P4, PT, R5, 0x3f600, !P6 ;  /* 0x0003f6000500780c */ /* 0x000fc60007781270 */
[----:B-1----:R-:W-:Y:S01]  /*0c80*/  FMUL R30, R23, R24 ;  /* 0x00000018171e7220 */ /* 0x002fe20000400000 */
[----:B------:R-:W-:Y:S01]  /*0c90*/  FADD R7, R8, -R7 ;  /* 0x8000000708077221 */ /* 0x000fe20000000000 */
[----:B------:R0:W3:Y:S01]  /*0ca0*/  @P2 LDG.E R86, desc[UR4][R20.64] ;  /* 0x0000000414562981 */ /* 0x0000e2000c1e1900 */
[----:B------:R-:W-:Y:S02]  /*0cb0*/  SEL R0, R0, RZ, P3 ;  /* 0x000000ff00007207 */ /* 0x000fe40001800000 */
[----:B------:R-:W-:Y:S01]  /*0cc0*/  FMUL R7, R30, R7 ;  /* 0x000000071e077220 */ /* 0x000fe20000400000 */
[----:B------:R-:W-:-:S05]  /*0cd0*/  IMAD.WIDE R14, R15, 0x4, R12 ;  /* 0x000000040f0e7825 */ /* 0x000fca00078e020c */
[----:B------:R1:W4:Y:S01]  /*0ce0*/  @P4 LDG.E R87, desc[UR4][R14.64] ;  /* 0x000000040e574981 */ /* 0x000322000c1e1900 */
[----:B0-----:R-:W-:-:S05]  /*0cf0*/  SEL R21, R2, RZ, P3 ;  /* 0x000000ff02157207 */ /* 0x001fca0001800000 */
[----:B------:R-:W-:Y:S01]  /*0d00*/  FFMA R7, R0, R7, R21 ;  /* 0x0000000700077223 */ /* 0x000fe20000000015 */
[----:B------:R-:W-:-:S04]  /*0d10*/  IMAD.HI R0, R75, 0x2aaaaaab, RZ ;  /* 0x2aaaaaab4b007827 */ /* 0x000fc800078e02ff */
[----:B-1----:R-:W-:Y:S01]  /*0d20*/  IMAD.WIDE R14, R9, 0x4, R58 ;  /* 0x00000004090e7825 */ /* 0x002fe200078e023a */
[----:B------:R-:W-:-:S03]  /*0d30*/  FSETP.GEU.AND P3, PT, R7, RZ, PT ;  /* 0x000000ff0700720b */ /* 0x000fc60003f6e000 */
[----:B------:R-:W-:Y:S01]  /*0d40*/  IMAD R8, R18, -0x180, R77 ;  /* 0xfffffe8012087824 */ /* 0x000fe200078e024d */
[----:B------:R0:W5:Y:S01]  /*0d50*/  @P2 LDG.E.EL R38, desc[UR4][R14.64] ;  /* 0x000000040e262981 */ /* 0x000162000c2e1900 */
[----:B------:R-:W-:Y:S02]  /*0d60*/  @!P1 FSEL R19, R7, RZ, P3 ;  /* 0x000000ff07139208 */ /* 0x000fe40001800000 */
[----:B------:R-:W-:Y:S01]  /*0d70*/  SHF.R.U32.HI R7, RZ, 0x1f, R0 ;  /* 0x0000001fff077819 */ /* 0x000fe20000011600 */
[----:B--2---:R-:W-:Y:S01]  /*0d80*/  IMAD.WIDE R24, R10, 0x4, R16 ;  /* 0x000000040a187825 */ /* 0x004fe200078e0210 */
[----:B------:R-:W-:-:S03]  /*0d90*/  ISETP.LT.AND P3, PT, R8, 0x60, !P0 ;  /* 0x000000600800780c */ /* 0x000fc60004761270 */
[----:B0-----:R-:W-:Y:S01]  /*0da0*/  IMAD.HI R14, R70, 0x2050c9f9, RZ ;  /* 0x2050c9f9460e7827 */ /* 0x001fe200078e02ff */
[----:B------:R-:W-:Y:S01]  /*0db0*/  LEA.HI R0, R0, R7, RZ, 0x1a ;  /* 0x0000000700007211 */ /* 0x000fe200078fd0ff */
[----:B------:R-:W2:Y:S02]  /*0dc0*/  @P4 LDG.E.EL R29, desc[UR4][R24.64] ;  /* 0x00000004181d4981 */ /* 0x000ea4000c2e1900 */
[----:B------:R-:W-:Y:S01]  /*0dd0*/  IMAD.WIDE R26, R9, 0x4, R16 ;  /* 0x00000004091a7825 */ /* 0x000fe200078e0210 */
[----:B------:R-:W-:-:S03]  /*0de0*/  SHF.R.U32.HI R15, RZ, 0x1f, R14 ;  /* 0x0000001fff0f7819 */ /* 0x000fc6000001160e */
[----:B------:R-:W-:Y:S01]  /*0df0*/  IMAD R2, R3, -0xfd80, R78 ;  /* 0xffff028003027824 */ /* 0x000fe200078e024e */
[----:B------:R0:W5:Y:S01]  /*0e00*/  @P2 LDG.E.EL R43, desc[UR4][R26.64] ;  /* 0x000000041a2b2981 */ /* 0x000162000c2e1900 */
[----:B------:R-:W-:Y:S01]  /*0e10*/  IMAD.MOV.U32 R28, RZ, RZ, RZ ;  /* 0x000000ffff1c7224 */ /* 0x000fe200078e00ff */
[----:B------:R-:W-:Y:S01]  /*0e20*/  CS2R R30, SRZ ;  /* 0x00000000001e7805 */ /* 0x000fe2000001ff00 */
[----:B------:R-:W-:Y:S01]  /*0e30*/  IMAD.WIDE R22, R10, 0x4, R58 ;  /* 0x000000040a167825 */ /* 0x000fe200078e023a */
[----:B------:R-:W-:-:S03]  /*0e40*/  MOV R18, RZ ;  /* 0x000000ff00127202 */ /* 0x000fc60000000f00 */
[----:B------:R-:W-:Y:S01]  /*0e50*/  IMAD R3, R11, 0x3f60, R2 ;  /* 0x00003f600b037824 */ /* 0x000fe200078e0202 */
[----:B------:R-:W5:Y:S01]  /*0e60*/  @P4 LDG.E.EL R28, desc[UR4][R22.64] ;  /* 0x00000004161c4981 */ /* 0x000f62000c2e1900 */
[----:B------:R-:W-:Y:S01]  /*0e70*/  IMAD.WIDE R34, R9, 0x4, R60 ;  /* 0x0000000409227825 */ /* 0x000fe200078e023c */
[----:B0-----:R-:W-:-:S03]  /*0e80*/  LEA.HI.SX32 R27, R14, R15, 0x13 ;  /* 0x0000000f0e1b7211 */ /* 0x001fc600078f9aff */
[----:B------:R-:W-:Y:S01]  /*0e90*/  IMAD.WIDE R24, R9, 0x4, R62 ;  /* 0x0000000409187825 */ /* 0x000fe200078e023e */
[----:B------:R0:W5:Y:S03]  /*0ea0*/  @P2 LDG.E.EL R33, desc[UR4][R34.64] ;  /* 0x0000000422212981 */ /* 0x000166000c2e1900 */
[----:B------:R-:W-:Y:S01]  /*0eb0*/  IMAD R7, R0, -0x180, R75 ;  /* 0xfffffe8000077824 */ /* 0x000fe200078e024b */
[----:B------:R-:W5:Y:S01]  /*0ec0*/  @P2 LDG.E.EL R39, desc[UR4][R24.64] ;  /* 0x0000000418272981 */ /* 0x000f62000c2e1900 */
[----:B------:R-:W-:-:S04]  /*0ed0*/  IMAD.WIDE R20, R10, 0x4, R60 ;  /* 0x000000040a147825 */ /* 0x000fc800078e023c */
[----:B------:R-:W-:Y:S01]  /*0ee0*/  IMAD.WIDE R2, R3, 0x4, R12 ;  /* 0x0000000403027825 */ /* 0x000fe200078e020c */
[----:B------:R-:W-:Y:S01]  /*0ef0*/  ISETP.LT.AND P1, PT, R7, 0x60, !P0 ;  /* 0x000000600700780c */ /* 0x000fe20004721270 */
[----:B------:R1:W5:Y:S01]  /*0f00*/  @P4 LDG.E.EL R31, desc[UR4][R20.64] ;  /* 0x00000004141f4981 */ /* 0x000362000c2e1900 */
[----:B0-----:R-:W-:Y:S01]  /*0f10*/  CS2R R34, SRZ ;  /* 0x0000000000227805 */ /* 0x001fe2000001ff00 */
[----:B------:R-:W-:Y:S02]  /*0f20*/  IMAD R0, R27, -0xfd80, R70 ;  /* 0xffff02801b007824 */ /* 0x000fe400078e0246 */
[----:B------:R-:W-:Y:S01]  /*0f30*/  IMAD.MOV.U32 R26, RZ, RZ, RZ ;  /* 0x000000ffff1a7224 */ /* 0x000fe200078e00ff */
[----:B------:R0:W5:Y:S01]  /*0f40*/  @P3 LDG.E R18, desc[UR4][R2.64] ;  /* 0x0000000402123981 */ /* 0x000162000c1e1900 */
[----:B------:R-:W-:Y:S01]  /*0f50*/  IMAD.MOV.U32 R32, RZ, RZ, RZ ;  /* 0x000000ffff207224 */ /* 0x000fe200078e00ff */
[----:B------:R-:W-:Y:S01]  /*0f60*/  HFMA2.MMA R27, -RZ, RZ, 0, 0 ;  /* 0x00000000ff1b7435 */ /* 0x000fe200000001ff */
[----:B------:R-:W-:-:S04]  /*0f70*/  IMAD.WIDE R14, R8, 0x4, R58 ;  /* 0x00000004080e7825 */ /* 0x000fc800078e023a */
[C---:B-1----:R-:W-:Y:S01]  /*0f80*/  IMAD.WIDE R20, R8.reuse, 0x4, R16 ;  /* 0x0000000408147825 */ /* 0x042fe200078e0210 */
[----:B------:R1:W5:Y:S03]  /*0f90*/  @P3 LDG.E.EL R35, desc[UR4][R14.64] ;  /* 0x000000040e233981 */ /* 0x000366000c2e1900 */
[C---:B------:R-:W-:Y:S01]  /*0fa0*/  IMAD.WIDE R22, R8.reuse, 0x4, R60 ;  /* 0x0000000408167825 */ /* 0x040fe200078e023c */
[----:B------:R0:W5:Y:S03]  /*0fb0*/  @P3 LDG.E.EL R26, desc[UR4][R20.64] ;  /* 0x00000004141a3981 */ /* 0x000166000c2e1900 */
[--C-:B------:R-:W-:Y:S01]  /*0fc0*/  IMAD.WIDE R24, R8, 0x4, R62.reuse ;  /* 0x0000000408187825 */ /* 0x100fe200078e023e */
[----:B------:R1:W5:Y:S03]  /*0fd0*/  @P3 LDG.E.EL R30, desc[UR4][R22.64] ;  /* 0x00000004161e3981 */ /* 0x000366000c2e1900 */
[----:B------:R-:W-:Y:S01]  /*0fe0*/  IMAD.WIDE R44, R10, 0x4, R62 ;  /* 0x000000040a2c7825 */ /* 0x000fe200078e023e */
[----:B------:R1:W5:Y:S03]  /*0ff0*/  @P3 LDG.E.EL R32, desc[UR4][R24.64] ;  /* 0x0000000418203981 */ /* 0x000366000c2e1900 */
[----:B0-----:R-:W-:Y:S01]  /*1000*/  IMAD R3, R11, 0x3f60, R0 ;  /* 0x00003f600b037824 */ /* 0x001fe200078e0200 */
[----:B------:R0:W5:Y:S01]  /*1010*/  @P4 LDG.E.EL R36, desc[UR4][R44.64] ;  /* 0x000000042c244981 */ /* 0x000162000c2e1900 */
[----:B-1----:R-:W-:-:S04]  /*1020*/  IMAD.WIDE R14, R7, 0x4, R16 ;  /* 0x00000004070e7825 */ /* 0x002fc800078e0210 */
[----:B------:R-:W-:Y:S01]  /*1030*/  IMAD.WIDE R2, R3, 0x4, R12 ;  /* 0x0000000403027825 */ /* 0x000fe200078e020c */
[----:B------:R-:W5:Y:S03]  /*1040*/  @P1 LDG.E.EL R27, desc[UR4][R14.64] ;  /* 0x000000040e1b1981 */ /* 0x000f66000c2e1900 */
[C---:B------:R-:W-:Y:S01]  /*1050*/  IMAD.WIDE R20, R7.reuse, 0x4, R58 ;  /* 0x0000000407147825 */ /* 0x040fe200078e023a */
[----:B------:R1:W5:Y:S03]  /*1060*/  @P1 LDG.E R46, desc[UR4][R2.64] ;  /* 0x00000004022e1981 */ /* 0x000366000c1e1900 */
[C---:B------:R-:W-:Y:S01]  /*1070*/  IMAD.WIDE R22, R7.reuse, 0x4, R60 ;  /* 0x0000000407167825 */ /* 0x040fe200078e023c */
[----:B------:R-:W5:Y:S03]  /*1080*/  @P1 LDG.E.EL R37, desc[UR4][R20.64] ;  /* 0x0000000414251981 */ /* 0x000f66000c2e1900 */
[----:B------:R-:W-:Y:S01]  /*1090*/  IMAD.WIDE R24, R7, 0x4, R62 ;  /* 0x0000000407187825 */ /* 0x000fe200078e023e */
[----:B------:R0:W5:Y:S04]  /*10a0*/  @P1 LDG.E.EL R42, desc[UR4][R22.64] ;  /* 0x00000004162a1981 */ /* 0x000168000c2e1900 */
[----:B------:R2:W5:Y:S01]  /*10b0*/  @P1 LDG.E.EL R34, desc[UR4][R24.64] ;  /* 0x0000000418221981 */ /* 0x000562000c2e1900 */
[----:B------:R-:W-:-:S05]  /*10c0*/  IMAD.HI R81, R6, 0x60f25deb, RZ ;  /* 0x60f25deb06517827 */ /* 0x000fca00078e02ff */
[----:B------:R-:W-:Y:S01]  /*10d0*/  SHF.R.U32.HI R0, RZ, 0x1f, R81 ;  /* 0x0000001fff007819 */ /* 0x000fe20000011651 */
[----:B------:R-:W-:-:S03]  /*10e0*/  VIADD R76, R5, 0x201 ;  /* 0x00000201054c7836 */ /* 0x000fc60000000000 */
[----:B------:R-:W-:Y:S01]  /*10f0*/  LEA.HI.SX32 R81, R81, R0, 0x1a ;  /* 0x0000000051517211 */ /* 0x000fe200078fd2ff */
[----:B------:R-:W-:-:S04]  /*1100*/  IMAD.HI R89, R76, 0x60f25deb, RZ ;  /* 0x60f25deb4c597827 */ /* 0x000fc800078e02ff */
[----:B0-----:R-:W-:Y:S01]  /*1110*/  IMAD.HI R44, R81, 0x2aaaaaab, RZ ;  /* 0x2aaaaaab512c7827 */ /* 0x001fe200078e02ff */
[----:B------:R-:W-:-:S03]  /*1120*/  SHF.R.U32.HI R0, RZ, 0x1f, R89 ;  /* 0x0000001fff007819 */ /* 0x000fc60000011659 */
[----:B-1----:R-:W-:Y:S01]  /*1130*/  IMAD.HI R2, R76, 0x2050c9f9, RZ ;  /* 0x2050c9f94c027827 */ /* 0x002fe200078e02ff */
[----:B------:R-:W-:Y:S02]  /*1140*/  SHF.R.U32.HI R3, RZ, 0x1f, R44 ;  /* 0x0000001fff037819 */ /* 0x000fe4000001162c */
[----:B------:R-:W-:Y:S02]  /*1150*/  LEA.HI.SX32 R89, R89, R0, 0x1a ;  /* 0x0000000059597211 */ /* 0x000fe400078fd2ff */
[----:B------:R-:W-:Y:S02]  /*1160*/  SHF.R.U32.HI R15, RZ, 0x1f, R2 ;  /* 0x0000001fff0f7819 */ /* 0x000fe40000011602 */
[----:B------:R-:W-:Y:S01]  /*1170*/  LEA.HI R44, R44, R3, RZ, 0x1a ;  /* 0x000000032c2c7211 */ /* 0x000fe200078fd0ff */
[----:B------:R-:W-:Y:S01]  /*1180*/  IMAD R3, R88, -0xfd80, R6 ;  /* 0xffff028058037824 */ /* 0x000fe200078e0206 */
[----:B------:R-:W-:Y:S01]  /*1190*/  LEA.HI.SX32 R23, R2, R15, 0x13 ;  /* 0x0000000f02177211 */ /* 0x000fe200078f9aff */
[----:B------:R-:W-:-:S04]  /*11a0*/  IMAD.HI R2, R89, 0x2aaaaaab, RZ ;  /* 0x2aaaaaab59027827 */ /* 0x000fc800078e02ff */
[----:B------:R-:W-:Y:S02]  /*11b0*/  IMAD R0, R44, -0x180, R81 ;  /* 0xfffffe802c007824 */ /* 0x000fe400078e0251 */
[----:B------:R-:W-:Y:S01]  /*11c0*/  IMAD R15, R88, 0x3f60, R3 ;  /* 0x00003f60580f7824 */ /* 0x000fe200078e0203 */
[----:B------:R-:W-:Y:S02]  /*11d0*/  SHF.R.U32.HI R3, RZ, 0x1f, R2 ;  /* 0x0000001fff037819 */ /* 0x000fe40000011602 */
[----:B------:R-:W-:Y:S02]  /*11e0*/  ISETP.GE.AND P5, PT, R0, 0x60, PT ;  /* 0x000000600000780c */ /* 0x000fe40003fa6270 */
[----:B------:R-:W-:Y:S02]  /*11f0*/  LEA.HI R2, R2, R3, RZ, 0x1a ;  /* 0x0000000302027211 */ /* 0x000fe400078fd0ff */
[----:B------:R-:W-:-:S03]  /*1200*/  CS2R R50, SRZ ;  /* 0x0000000000327805 */ /* 0x000fc6000001ff00 */
[----:B------:R-:W-:Y:S02]  /*1210*/  IMAD R3, R2, -0x180, R89 ;  /* 0xfffffe8002037824 */ /* 0x000fe400078e0259 */
[----:B------:R-:W-:Y:S01]  /*1220*/  IMAD.WIDE R14, R15, 0x4, R12 ;  /* 0x000000040f0e7825 */ /* 0x000fe200078e020c */
[----:B------:R-:W-:-:S03]  /*1230*/  CS2R R68, SRZ ;  /* 0x0000000000447805 */ /* 0x000fc6000001ff00 */
[----:B------:R-:W-:Y:S01]  /*1240*/  IMAD R47, R23, -0xfd80, R76 ;  /* 0xffff0280172f7824 */ /* 0x000fe200078e024c */
[----:B------:R-:W-:Y:S02]  /*1250*/  CS2R R48, SRZ ;  /* 0x0000000000307805 */ /* 0x000fe4000001ff00 */
[----:B------:R-:W-:Y:S01]  /*1260*/  CS2R R56, SRZ ;  /* 0x0000000000387805 */ /* 0x000fe2000001ff00 */
[----:B------:R-:W-:-:S04]  /*1270*/  IMAD.WIDE R20, R0, 0x4, R16 ;  /* 0x0000000400147825 */ /* 0x000fc800078e0210 */
[----:B------:R-:W-:-:S04]  /*1280*/  IMAD.WIDE R44, R0, 0x4, R60 ;  /* 0x00000004002c7825 */ /* 0x000fc800078e023c */
[----:B------:R-:W-:Y:S01]  /*1290*/  IMAD R47, R88, 0x3f60, R47 ;  /* 0x00003f60582f7824 */ /* 0x000fe200078e022f */
[----:B------:R-:W-:Y:S01]  /*12a0*/  CS2R R54, SRZ ;  /* 0x0000000000367805 */ /* 0x000fe2000001ff00 */
[----:B------:R-:W-:Y:S01]  /*12b0*/  IMAD.MOV.U32 R53, RZ, RZ, RZ ;  /* 0x000000ffff357224 */ /* 0x000fe200078e00ff */
[----:B---3--:R-:W-:Y:S02]  /*12c0*/  SEL R86, R86, RZ, P2 ;  /* 0x000000ff56567207 */ /* 0x008fe40001000000 */
[----:B----4-:R-:W-:Y:S02]  /*12d0*/  SEL R87, R87, RZ, P4 ;  /* 0x000000ff57577207 */ /* 0x010fe40002000000 */
[----:B--2---:R-:W-:Y:S02]  /*12e0*/  SEL R24, R29, RZ, P4 ;  /* 0x000000ff1d187207 */ /* 0x004fe40002000000 */
[----:B-----5:R-:W-:Y:S02]  /*12f0*/  SEL R29, R38, RZ, P2 ;  /* 0x000000ff261d7207 */ /* 0x020fe40001000000 */
[----:B------:R-:W-:-:S02]  /*1300*/  SEL R43, R43, RZ, P2 ;  /* 0x000000ff2b2b7207 */ /* 0x000fc40001000000 */
[----:B------:R-:W-:Y:S02]  /*1310*/  SEL R22, R28, RZ, P4 ;  /* 0x000000ff1c167207 */ /* 0x000fe40002000000 */
[----:B------:R-:W-:Y:S02]  /*1320*/  SEL R33, R33, RZ, P2 ;  /* 0x000000ff21217207 */ /* 0x000fe40001000000 */
[----:B------:R-:W-:Y:S02]  /*1330*/  SEL R28, R39, RZ, P2 ;  /* 0x000000ff271c7207 */ /* 0x000fe40001000000 */
[----:B------:R-:W-:Y:S02]  /*1340*/  ISETP.LT.AND P2, PT, R6, 0x3f600, !P5 ;  /* 0x0003f6000600780c */ /* 0x000fe40006f41270 */
[----:B------:R-:W-:Y:S01]  /*1350*/  SEL R31, R31, RZ, P4 ;  /* 0x000000ff1f1f7207 */ /* 0x000fe20002000000 */
[----:B------:R-:W-:Y:S01]  /*1360*/  IMAD.WIDE R38, R0, 0x4, R58 ;  /* 0x0000000400267825 */ /* 0x000fe200078e023a */
[----:B------:R-:W-:-:S09]  /*1370*/  SEL R23, R18, RZ, P3 ;  /* 0x000000ff12177207 */ /* 0x000fd20001800000 */
[----:B------:R0:W2:Y:S04]  /*1380*/  @P2 LDG.E R50, desc[UR4][R14.64] ;  /* 0x000000040e322981 */ /* 0x0000a8000c1e1900 */
[----:B------:R-:W3:Y:S04]  /*1390*/  @P2 LDG.E.EL R49, desc[UR4][R20.64] ;  /* 0x0000000414312981 */ /* 0x000ee8000c2e1900 */
[----:B------:R-:W4:Y:S01]  /*13a0*/  @P2 LDG.E.EL R48, desc[UR4][R38.64] ;  /* 0x0000000426302981 */ /* 0x000f22000c2e1900 */
[----:B0-----:R-:W-:-:S03]  /*13b0*/  IMAD.WIDE R14, R0, 0x4, R62 ;  /* 0x00000004000e7825 */ /* 0x001fc600078e023e */
[----:B------:R-:W5:Y:S01]  /*13c0*/  @P2 LDG.E.EL R57, desc[UR4][R44.64] ;  /* 0x000000042c392981 */ /* 0x000f62000c2e1900 */
[----:B------:R-:W-:-:S03]  /*13d0*/  SEL R36, R36, RZ, P4 ;  /* 0x000000ff24247207 */ /* 0x000fc60002000000 */
[----:B------:R0:W5:Y:S01]  /*13e0*/  @P2 LDG.E.EL R68, desc[UR4][R14.64] ;  /* 0x000000040e442981 */ /* 0x000162000c2e1900 */
[----:B------:R-:W-:Y:S02]  /*13f0*/  ISETP.GE.AND P4, PT, R3, 0x60, PT ;  /* 0x000000600300780c */ /* 0x000fe40003f86270 */
[----:B------:R-:W-:Y:S02]  /*1400*/  SEL R25, R27, RZ, P1 ;  /* 0x000000ff1b197207 */ /* 0x000fe40000800000 */
[----:B------:R-:W-:Y:S02]  /*1410*/  SEL R18, R46, RZ, P1 ;  /* 0x000000ff2e127207 */ /* 0x000fe40000800000 */
[----:B------:R-:W-:Y:S02]  /*1420*/  SEL R37, R37, RZ, P1 ;  /* 0x000000ff25257207 */ /* 0x000fe40000800000 */
[----:B------:R-:W-:Y:S02]  /*1430*/  SEL R42, R42, RZ, P1 ;  /* 0x000000ff2a2a7207 */ /* 0x000fe40000800000 */
[----:B------:R-:W-:-:S02]  /*1440*/  SEL R34, R34, RZ, P1 ;  /* 0x000000ff22227207 */ /* 0x000fc40000800000 */
[----:B------:R-:W-:Y:S01]  /*1450*/  ISETP.LT.AND P1, PT, R6, 0x3f600, !P4 ;  /* 0x0003f6000600780c */ /* 0x000fe20006721270 */
[----:B0-----:R-:W-:-:S04]  /*1460*/  IMAD.WIDE R14, R47, 0x4, R12 ;  /* 0x000000042f0e7825 */ /* 0x001fc800078e020c */
[----:B------:R-:W-:-:S04]  /*1470*/  IMAD.WIDE R20, R3, 0x4, R16 ;  /* 0x0000000403147825 */ /* 0x000fc800078e0210 */
[----:B------:R-:W-:-:S04]  /*1480*/  IMAD.WIDE R38, R3, 0x4, R58 ;  /* 0x0000000403267825 */ /* 0x000fc800078e023a */
[C---:B------:R-:W-:Y:S01]  /*1490*/  IMAD.WIDE R44, R3.reuse, 0x4, R60 ;  /* 0x00000004032c7825 */ /* 0x040fe200078e023c */
[----:B------:R0:W5:Y:S03]  /*14a0*/  @P1 LDG.E R56, desc[UR4][R14.64] ;  /* 0x000000040e381981 */ /* 0x000166000c1e1900 */
[----:B------:R-:W-:Y:S01]  /*14b0*/  IMAD.WIDE R46, R3, 0x4, R62 ;  /* 0x00000004032e7825 */ /* 0x000fe200078e023e */
[----:B------:R-:W5:Y:S04]  /*14c0*/  @P1 LDG.E.EL R51, desc[UR4][R20.64] ;  /* 0x0000000414331981 */ /* 0x000f68000c2e1900 */
[----:B------:R1:W5:Y:S04]  /*14d0*/  @P1 LDG.E.EL R55, desc[UR4][R38.64] ;  /* 0x0000000426371981 */ /* 0x000368000c2e1900 */
[----:B------:R-:W5:Y:S04]  /*14e0*/  @P1 LDG.E.EL R53, desc[UR4][R44.64] ;  /* 0x000000042c351981 */ /* 0x000f68000c2e1900 */
[----:B------:R0:W5:Y:S01]  /*14f0*/  @P1 LDG.E.EL R54, desc[UR4][R46.64] ;  /* 0x000000042e361981 */ /* 0x000162000c2e1900 */
[----:B------:R-:W-:-:S04]  /*1500*/  VIADD R95, R5, 0x202 ;  /* 0x00000202055f7836 */ /* 0x000fc80000000000 */
[----:B------:R-:W-:-:S05]  /*1510*/  IMAD.HI R94, R95, 0x60f25deb, RZ ;  /* 0x60f25deb5f5e7827 */ /* 0x000fca00078e02ff */
[----:B------:R-:W-:-:S04]  /*1520*/  SHF.R.U32.HI R27, RZ, 0x1f, R94 ;  /* 0x0000001fff1b7819 */ /* 0x000fc8000001165e */
[----:B------:R-:W-:-:S05]  /*1530*/  LEA.HI.SX32 R94, R94, R27, 0x1a ;  /* 0x0000001b5e5e7211 */ /* 0x000fca00078fd2ff */
[----:B------:R-:W-:-:S05]  /*1540*/  IMAD.HI R2, R94, 0x2aaaaaab, RZ ;  /* 0x2aaaaaab5e027827 */ /* 0x000fca00078e02ff */
[----:B0-----:R-:W-:Y:S01]  /*1550*/  SHF.R.U32.HI R15, RZ, 0x1f, R2 ;  /* 0x0000001fff0f7819 */ /* 0x001fe20000011602 */
[----:B------:R-:W-:-:S03]  /*1560*/  IMAD.HI R27, R95, 0x2050c9f9, RZ ;  /* 0x2050c9f95f1b7827 */ /* 0x000fc600078e02ff */
[----:B------:R-:W-:Y:S02]  /*1570*/  LEA.HI R15, R2, R15, RZ, 0x1a ;  /* 0x0000000f020f7211 */ /* 0x000fe400078fd0ff */
[----:B------:R-:W-:-:S03]  /*1580*/  SHF.R.U32.HI R14, RZ, 0x1f, R27 ;  /* 0x0000001fff0e7819 */ /* 0x000fc6000001161b */
[----:B------:R-:W-:Y:S01]  /*1590*/  IMAD R2, R15, -0x180, R94 ;  /* 0xfffffe800f027824 */ /* 0x000fe200078e025e */
[----:B------:R-:W-:Y:S02]  /*15a0*/  SEL R26, R26, RZ, P3 ;  /* 0x000000ff1a1a7207 */ /* 0x000fe40001800000 */
[----:B------:R-:W-:Y:S02]  /*15b0*/  SEL R35, R35, RZ, P3 ;  /* 0x000000ff23237207 */ /* 0x000fe40001800000 */
[----:B------:R-:W-:Y:S02]  /*15c0*/  SEL R30, R30, RZ, P3 ;  /* 0x000000ff1e1e7207 */ /* 0x000fe40001800000 */
[----:B------:R-:W-:Y:S02]  /*15d0*/  SEL R32, R32, RZ, P3 ;  /* 0x000000ff20207207 */ /* 0x000fe40001800000 */
[----:B------:R-:W-:Y:S02]  /*15e0*/  LEA.HI.SX32 R14, R27, R14, 0x13 ;  /* 0x0000000e1b0e7211 */ /* 0x000fe400078f9aff */
[----:B------:R-:W-:-:S03]  /*15f0*/  ISETP.GE.AND P3, PT, R2, 0x60, PT ;  /* 0x000000600200780c */ /* 0x000fc60003f66270 */
[----:B-1----:R-:W-:Y:S01]  /*1600*/  IMAD R39, R14, -0xfd80, R95 ;  /* 0xffff02800e277824 */ /* 0x002fe200078e025f */
[----:B------:R-:W-:-:S03]  /*1610*/  MOV R65, RZ ;  /* 0x000000ff00417202 */ /* 0x000fc60000000f00 */
[----:B------:R-:W-:Y:S01]  /*1620*/  IMAD R15, R88, 0x3f60, R39 ;  /* 0x00003f60580f7824 */ /* 0x000fe200078e0227 */
[----:B------:R-:W-:Y:S01]  /*1630*/  CS2R R66, SRZ ;  /* 0x0000000000427805 */ /* 0x000fe2000001ff00 */
[----:B------:R-:W-:Y:S02]  /*1640*/  IMAD.MOV.U32 R71, RZ, RZ, RZ ;  /* 0x000000ffff477224 */ /* 0x000fe400078e00ff */
[----:B------:R-:W-:-:S04]  /*1650*/  IMAD.WIDE R14, R15, 0x4, R12 ;  /* 0x000000040f0e7825 */ /* 0x000fc800078e020c */
[----:B------:R-:W-:-:S04]  /*1660*/  IMAD.WIDE R38, R2, 0x4, R16 ;  /* 0x0000000402267825 */ /* 0x000fc800078e0210 */
[----:B------:R-:W-:Y:S01]  /*1670*/  IMAD.WIDE R46, R2, 0x4, R58 ;  /* 0x00000004022e7825 */ /* 0x000fe200078e023a */
[----:B--2---:R-:W-:Y:S02]  /*1680*/  SEL R44, R50, RZ, P2 ;  /* 0x000000ff322c7207 */ /* 0x004fe40001000000 */
[----:B---3--:R-:W-:Y:S02]  /*1690*/  SEL R20, R49, RZ, P2 ;  /* 0x000000ff31147207 */ /* 0x008fe40001000000 */
[----:B----4-:R-:W-:Y:S01]  /*16a0*/  SEL R27, R48, RZ, P2 ;  /* 0x000000ff301b7207 */ /* 0x010fe20001000000 */
[----:B------:R-:W-:Y:S01]  /*16b0*/  IMAD.WIDE R48, R2, 0x4, R60 ;  /* 0x0000000402307825 */ /* 0x000fe200078e023c */
[----:B-----5:R-:W-:Y:S02]  /*16c0*/  SEL R56, R56, RZ, P1 ;  /* 0x000000ff38387207 */ /* 0x020fe40000800000 */
[----:B------:R-:W-:Y:S02]  /*16d0*/  SEL R21, R51, RZ, P1 ;  /* 0x000000ff33157207 */ /* 0x000fe40000800000 */
[----:B------:R-:W-:-:S02]  /*16e0*/  SEL R55, R55, RZ, P1 ;  /* 0x000000ff37377207 */ /* 0x000fc40000800000 */
[----:B------:R-:W-:Y:S02]  /*16f0*/  SEL R53, R53, RZ, P1 ;  /* 0x000000ff35357207 */ /* 0x000fe40000800000 */
[----:B------:R-:W-:Y:S02]  /*1700*/  SEL R54, R54, RZ, P1 ;  /* 0x000000ff36367207 */ /* 0x000fe40000800000 */
[----:B------:R-:W-:Y:S01]  /*1710*/  ISETP.LT.AND P1, PT, R6, 0x3f600, !P3 ;  /* 0x0003f6000600780c */ /* 0x000fe20005f21270 */
[----:B------:R-:W-:-:S12]  /*1720*/  IMAD.WIDE R50, R2, 0x4, R62 ;  /* 0x0000000402327825 */ /* 0x000fd800078e023e */
[----:B------:R0:W2:Y:S04]  /*1730*/  @P1 LDG.E R65, desc[UR4][R14.64] ;  /* 0x000000040e411981 */ /* 0x0000a8000c1e1900 */
[----:B------:R-:W3:Y:S04]  /*1740*/  @P1 LDG.E.EL R67, desc[UR4][R38.64] ;  /* 0x0000000426431981 */ /* 0x000ee8000c2e1900 */
[----:B------:R1:W4:Y:S04]  /*1750*/  @P1 LDG.E.EL R66, desc[UR4][R46.64] ;  /* 0x000000042e421981 */ /* 0x000328000c2e1900 */
[----:B------:R5:W4:Y:S04]  /*1760*/  @P1 LDG.E.EL R69, desc[UR4][R48.64] ;  /* 0x0000000430451981 */ /* 0x000b28000c2e1900 */
[----:B------:R4:W4:Y:S01]  /*1770*/  @P1 LDG.E.EL R71, desc[UR4][R50.64] ;  /* 0x0000000432471981 */ /* 0x000922000c2e1900 */
[----:B------:R-:W-:-:S05]  /*1780*/  IMAD.HI R45, R52, 0x2050c9f9, RZ ;  /* 0x2050c9f9342d7827 */ /* 0x000fca00078e02ff */
[----:B------:R-:W-:Y:S02]  /*1790*/  SHF.R.U32.HI R64, RZ, 0x1f, R45 ;  /* 0x0000001fff407819 */ /* 0x000fe4000001162d */
[----:B------:R-:W-:Y:S02]  /*17a0*/  SEL R57, R57, RZ, P2 ;  /* 0x000000ff39397207 */ /* 0x000fe40001000000 */
[----:B------:R-:W-:Y:S02]  /*17b0*/  LEA.HI.SX32 R45, R45, R64, 0x13 ;  /* 0x000000402d2d7211 */ /* 0x000fe400078f9aff */
[----:B------:R-:W-:Y:S02]  /*17c0*/  SEL R68, R68, RZ, P2 ;  /* 0x000000ff44447207 */ /* 0x000fe40001000000 */
[----:B------:R-:W-:Y:S01]  /*17d0*/  ISETP.GE.AND P2, PT, R4, 0x60, PT ;  /* 0x000000600400780c */ /* 0x000fe20003f46270 */
[----:B------:R-:W-:Y:S01]  /*17e0*/  IMAD R45, R45, -0xfd80, R52 ;  /* 0xffff02802d2d7824 */ /* 0x000fe200078e0234 */
[----:B0-----:R-:W-:-:S03]  /*17f0*/  HFMA2.MMA R15, -RZ, RZ, 0, 0 ;  /* 0x00000000ff0f7435 */ /* 0x001fc600000001ff */
[----:B------:R-:W-:Y:S02]  /*1800*/  IMAD R45, R88, 0x3f60, R45 ;  /* 0x00003f60582d7824 */ /* 0x000fe400078e022d */
[----:B-1----:R-:W-:-:S04]  /*1810*/  IMAD.WIDE R46, R4, 0x4, R60 ;  /* 0x00000004042e7825 */ /* 0x002fc800078e023c */
[----:B------:R-:W-:-:S04]  /*1820*/  IMAD.WIDE R12, R45, 0x4, R12 ;  /* 0x000000042d0c7825 */ /* 0x000fc800078e020c */
[----:B------:R-:W-:-:S04]  /*1830*/  IMAD.WIDE R38, R4, 0x4, R58 ;  /* 0x0000000404267825 */ /* 0x000fc800078e023a */
[----:B-----5:R-:W-:Y:S02]  /*1840*/  IMAD.MOV.U32 R48, RZ, RZ, RZ ;  /* 0x000000ffff307224 */ /* 0x020fe400078e00ff */
[----:B------:R-:W-:Y:S02]  /*1850*/  IMAD.MOV.U32 R96, RZ, RZ, RZ ;  /* 0x000000ffff607224 */ /* 0x000fe400078e00ff */
[----:B------:R-:W-:Y:S02]  /*1860*/  IMAD.MOV.U32 R45, RZ, RZ, RZ ;  /* 0x000000ffff2d7224 */ /* 0x000fe400078e00ff */
[----:B------:R-:W-:Y:S02]  /*1870*/  IMAD.MOV.U32 R60, RZ, RZ, RZ ;  /* 0x000000ffff3c7224 */ /* 0x000fe400078e00ff */
[----:B------:R-:W-:-:S04]  /*1880*/  IMAD.WIDE R16, R4, 0x4, R16 ;  /* 0x0000000404107825 */ /* 0x000fc800078e0210 */
[----:B------:R-:W-:Y:S01]  /*1890*/  IMAD.WIDE R58, R4, 0x4, R62 ;  /* 0x00000004043a7825 */ /* 0x000fe200078e023e */
[----:B--2---:R-:W-:Y:S02]  /*18a0*/  SEL R52, R65, RZ, P1 ;  /* 0x000000ff41347207 */ /* 0x004fe40000800000 */
[----:B---3--:R-:W-:Y:S02]  /*18b0*/  SEL R14, R67, RZ, P1 ;  /* 0x000000ff430e7207 */ /* 0x008fe40000800000 */
[----:B----4-:R-:W-:Y:S02]  /*18c0*/  SEL R51, R66, RZ, P1 ;  /* 0x000000ff42337207 */ /* 0x010fe40000800000 */
[----:B------:R-:W-:Y:S02]  /*18d0*/  SEL R49, R69, RZ, P1 ;  /* 0x000000ff45317207 */ /* 0x000fe40000800000 */
[----:B------:R-:W-:Y:S02]  /*18e0*/  SEL R50, R71, RZ, P1 ;  /* 0x000000ff47327207 */ /* 0x000fe40000800000 */
[----:B------:R-:W-:-:S13]  /*18f0*/  ISETP.LT.AND P1, PT, R6, 0x3f600, !P2 ;  /* 0x0003f6000600780c */ /* 0x000fda0005721270 */
[----:B------:R-:W2:Y:S04]  /*1900*/  @P1 LDG.E R48, desc[UR4][R12.64] ;  /* 0x000000040c301981 */ /* 0x000ea8000c1e1900 */
[----:B------:R0:W3:Y:S04]  /*1910*/  @P1 LDG.E.EL R96, desc[UR4][R16.64] ;  /* 0x0000000410601981 */ /* 0x0000e8000c2e1900 */
[----:B------:R1:W4:Y:S04]  /*1920*/  @P1 LDG.E.EL R15, desc[UR4][R38.64] ;  /* 0x00000004260f1981 */ /* 0x000328000c2e1900 */
[----:B------:R-:W5:Y:S04]  /*1930*/  @P1 LDG.E.EL R45, desc[UR4][R46.64] ;  /* 0x000000042e2d1981 */ /* 0x000f68000c2e1900 */
[----:B------:R1:W5:Y:S01]  /*1940*/  @P1 LDG.E.EL R60, desc[UR4][R58.64] ;  /* 0x000000043a3c1981 */ /* 0x000362000c2e1900 */
[----:B0-----:R-:W-:-:S02]  /*1950*/  VIADD R17, R10, 0xffffff40 ;  /* 0xffffff400a117836 */ /* 0x001fc40000000000 */
[----:B------:R-:W-:-:S03]  /*1960*/  IMAD R12, R40, -0xa9, R5 ;  /* 0xffffff57280c7824 */ /* 0x000fc600078e0205 */
[----:B------:R-:W-:Y:S01]  /*1970*/  ISETP.GE.U32.AND P2, PT, R17, 0x60, PT ;  /* 0x000000601100780c */ /* 0x000fe20003f46070 */
[----:B------:R-:W-:Y:S01]  /*1980*/  IMAD R12, R11, 0x3f60, R12 ;  /* 0x00003f600b0c7824 */ /* 0x000fe200078e020c */
[----:B------:R-:W-:Y:S01]  /*1990*/  CS2R R66, SRZ ;  /* 0x0000000000427805 */ /* 0x000fe2000001ff00 */
[----:B------:R-:W-:Y:S02]  /*19a0*/  IMAD.MOV.U32 R13, RZ, RZ, RZ ;  /* 0x000000ffff0d7224 */ /* 0x000fe400078e00ff */
[----:B------:R-:W-:Y:S01]  /*19b0*/  IMAD R64, R17, 0xa9, R12 ;  /* 0x000000a911407824 */ /* 0x000fe200078e020c */
[----:B------:R-:W-:Y:S01]  /*19c0*/  MOV R40, RZ ;  /* 0x000000ff00287202 */ /* 0x000fe20000000f00 */
[----:B-1----:R-:W-:-:S04]  /*19d0*/  IMAD.WIDE R38, R10, 0x4, R84 ;  /* 0x000000040a267825 */ /* 0x002fc800078e0254 */
[----:B------:R-:W-:-:S04]  /*19e0*/  IMAD.WIDE R58, R10, 0x4, R82 ;  /* 0x000000040a3a7825 */ /* 0x000fc800078e0252 */
[----:B------:R-:W-:-:S04]  /*19f0*/  IMAD.WIDE R62, R10, 0x4, R116 ;  /* 0x000000040a3e7825 */ /* 0x000fc800078e0274 */
[----:B------:R-:W-:Y:S01]  /*1a00*/  IMAD.WIDE R64, R64, 0x4, R72 ;  /* 0x0000000440407825 */ /* 0x000fe200078e0248 */
[----:B--2---:R-:W-:Y:S02]  /*1a10*/  SEL R48, R48, RZ, P1 ;  /* 0x000000ff30307207 */ /* 0x004fe40000800000 */
[----:B---3--:R-:W-:Y:S02]  /*1a20*/  SEL R96, R96, RZ, P1 ;  /* 0x000000ff60607207 */ /* 0x008fe40000800000 */
[----:B----4-:R-:W-:Y:S02]  /*1a30*/  SEL R47, R15, RZ, P1 ;  /* 0x000000ff0f2f7207 */ /* 0x010fe40000800000 */
[----:B-----5:R-:W-:Y:S02]  /*1a40*/  SEL R45, R45, RZ, P1 ;  /* 0x000000ff2d2d7207 */ /* 0x020fe40000800000 */
[----:B------:R-:W-:Y:S02]  /*1a50*/  SEL R46, R60, RZ, P1 ;  /* 0x000000ff3c2e7207 */ /* 0x000fe40000800000 */
[----:B------:R-:W-:Y:S01]  /*1a60*/  ISETP.LT.AND P1, PT, R5, 0x3f600, !P2 ;  /* 0x0003f6000500780c */ /* 0x000fe20005721270 */
[----:B------:R-:W-:-:S02]  /*1a70*/  IMAD.MOV.U32 R15, RZ, RZ, RZ ;  /* 0x000000ffff0f7224 */ /* 0x000fc400078e00ff */
[----:B------:R-:W-:-:S10]  /*1a80*/  IMAD.WIDE R60, R10, 0x4, R118 ;  /* 0x000000040a3c7825 */ /* 0x000fd400078e0276 */
[----:B------:R-:W2:Y:S04]  /*1a90*/  @P1 LDG.E.EL R13, desc[UR4][R60.64+-0x300] ;  /* 0xfffd00043c0d1981 */ /* 0x000ea8000c2e1900 */
[----:B------:R-:W3:Y:S04]  /*1aa0*/  @P1 LDG.E.EL R66, desc[UR4][R38.64+-0x300] ;  /* 0xfffd000426421981 */ /* 0x000ee8000c2e1900 */
[----:B------:R-:W4:Y:S04]  /*1ab0*/  @P1 LDG.E R15, desc[UR4][R64.64] ;  /* 0x00000004400f1981 */ /* 0x000f28000c1e1900 */
[----:B------:R0:W5:Y:S04]  /*1ac0*/  @P1 LDG.E.EL R40, desc[UR4][R58.64+-0x300] ;  /* 0xfffd00043a281981 */ /* 0x000168000c2e1900 */
[----:B------:R1:W5:Y:S01]  /*1ad0*/  @P1 LDG.E.EL R67, desc[UR4][R62.64+-0x300] ;  /* 0xfffd00043e431981 */ /* 0x000362000c2e1900 */
[----:B------:R-:W-:Y:S01]  /*1ae0*/  ISETP.GT.AND P2, PT, R10, 0x11f, PT ;  /* 0x0000011f0a00780c */ /* 0x000fe20003f44270 */
[----:B------:R-:W-:Y:S01]  /*1af0*/  IMAD.MOV.U32 R69, RZ, RZ, RZ ;  /* 0x000000ffff457224 */ /* 0x000fe200078e00ff */
[----:B------:R-:W-:Y:S01]  /*1b00*/  CS2R R72, SRZ ;  /* 0x0000000000487805 */ /* 0x000fe2000001ff00 */
[----:B------:R-:W-:-:S02]  /*1b10*/  IMAD.MOV.U32 R71, RZ, RZ, RZ ;  /* 0x000000ffff477224 */ /* 0x000fc400078e00ff */
[----:B------:R-:W-:Y:S02]  /*1b20*/  IMAD.MOV.U32 R74, RZ, RZ, RZ ;  /* 0x000000ffff4a7224 */ /* 0x000fe400078e00ff */
[----:B0-----:R-:W-:-:S04]  /*1b30*/  IMAD.WIDE R58, R10, 0x4, R100 ;  /* 0x000000040a3a7825 */ /* 0x001fc800078e0264 */
[----:B------:R-:W-:-:S04]  /*1b40*/  IMAD.WIDE R60, R10, 0x4, R106 ;  /* 0x000000040a3c7825 */ /* 0x000fc800078e026a */
[----:B-1----:R-:W-:-:S04]  /*1b50*/  IMAD.WIDE R62, R10, 0x4, R108 ;  /* 0x000000040a3e7825 */ /* 0x002fc800078e026c */
[----:B------:R-:W-:Y:S01]  /*1b60*/  IMAD.WIDE R64, R10, 0x4, R110 ;  /* 0x000000040a407825 */ /* 0x000fe200078e026e */
[----:B--2---:R-:W-:Y:S02]  /*1b70*/  SEL R38, R13, RZ, P1 ;  /* 0x000000ff0d267207 */ /* 0x004fe40000800000 */
[----:B------:R-:W-:Y:S02]  /*1b80*/  IADD3 R13, R10, -0x120, RZ ;  /* 0xfffffee00a0d7810 */ /* 0x000fe40007ffe0ff */
[----:B---3--:R-:W-:Y:S02]  /*1b90*/  SEL R16, R66, RZ, P1 ;  /* 0x000000ff42107207 */ /* 0x008fe40000800000 */
[----:B----4-:R-:W-:Y:S02]  /*1ba0*/  SEL R15, R15, RZ, P1 ;  /* 0x000000ff0f0f7207 */ /* 0x010fe40000800000 */
[----:B-----5:R-:W-:Y:S02]  /*1bb0*/  SEL R40, R40, RZ, P1 ;  /* 0x000000ff28287207 */ /* 0x020fe40000800000 */
[----:B------:R-:W-:-:S02]  /*1bc0*/  SEL R39, R67, RZ, P1 ;  /* 0x000000ff43277207 */ /* 0x000fc40000800000 */
[----:B------:R-:W-:Y:S01]  /*1bd0*/  ISETP.LT.AND P1, PT, R5, 0x3f600, P2 ;  /* 0x0003f6000500780c */ /* 0x000fe20001721270 */
[----:B------:R-:W-:-:S04]  /*1be0*/  IMAD R13, R13, 0xa9, R12 ;  /* 0x000000a90d0d7824 */ /* 0x000fc800078e020c */
[----:B------:R-:W-:-:S08]  /*1bf0*/  IMAD.WIDE R66, R13, 0x4, R98 ;  /* 0x000000040d427825 */ /* 0x000fd000078e0262 */
[----:B------:R-:W2:Y:S04]  /*1c00*/  @P1 LDG.E.EL R73, desc[UR4][R58.64+-0x480] ;  /* 0xfffb80043a491981 */ /* 0x000ea8000c2e1900 */
[----:B------:R0:W3:Y:S04]  /*1c10*/  @P1 LDG.E.EL R71, desc[UR4][R60.64+-0x480] ;  /* 0xfffb80043c471981 */ /* 0x0000e8000c2e1900 */
[----:B------:R-:W4:Y:S04]  /*1c20*/  @P1 LDG.E.EL R72, desc[UR4][R62.64+-0x480] ;  /* 0xfffb80043e481981 */ /* 0x000f28000c2e1900 */
[----:B------:R-:W5:Y:S04]  /*1c30*/  @P1 LDG.E.EL R74, desc[UR4][R64.64+-0x480] ;  /* 0xfffb8004404a1981 */ /* 0x000f68000c2e1900 */
[----:B------:R1:W5:Y:S01]  /*1c40*/  @P1 LDG.E R69, desc[UR4][R66.64] ;  /* 0x0000000442451981 */ /* 0x000362000c1e1900 */
[----:B------:R-:W-:Y:S01]  /*1c50*/  IMAD R13, R81, -0xa9, R6 ;  /* 0xffffff57510d7824 */ /* 0x000fe200078e0206 */
[----:B------:R-:W-:-:S02]  /*1c60*/  ISETP.GT.AND P2, PT, R0, 0x11f, PT ;  /* 0x0000011f0000780c */ /* 0x000fc40003f44270 */
[----:B0-----:R-:W-:Y:S01]  /*1c70*/  IADD3 R60, R0, -0x120, RZ ;  /* 0xfffffee0003c7810 */ /* 0x001fe20007ffe0ff */
[----:B------:R-:W-:Y:S01]  /*1c80*/  IMAD R13, R88, 0x3f60, R13 ;  /* 0x00003f60580d7824 */ /* 0x000fe200078e020d */
[----:B------:R-:W-:Y:S01]  /*1c90*/  CS2R R84, SRZ ;  /* 0x0000000000547805 */ /* 0x000fe2000001ff00 */
[----:B------:R-:W-:Y:S02]  /*1ca0*/  IMAD.MOV.U32 R81, RZ, RZ, RZ ;  /* 0x000000ffff517224 */ /* 0x000fe400078e00ff */
[----:B-1----:R-:W-:Y:S01]  /*1cb0*/  IMAD R67, R60, 0xa9, R13 ;  /* 0x000000a93c437824 */ /* 0x002fe200078e020d */
[----:B------:R-:W-:Y:S01]  /*1cc0*/  CS2R R82, SRZ ;  /* 0x0000000000527805 */ /* 0x000fe2000001ff00 */
[----:B------:R-:W-:-:S04]  /*1cd0*/  IMAD.WIDE R58, R0, 0x4, R100 ;  /* 0x00000004003a7825 */ /* 0x000fc800078e0264 */
[----:B------:R-:W-:-:S04]  /*1ce0*/  IMAD.WIDE R60, R0, 0x4, R106 ;  /* 0x00000004003c7825 */ /* 0x000fc800078e026a */
        /* <DEDUP_REMOVED lines=8> */
[----:B------:R-:W-:-:S13]  /*1d70*/  ISETP.LT.AND P1, PT, R6, 0x3f600, P2 ;  /* 0x0003f6000600780c */ /* 0x000fda0001721270 */
[----:B------:R-:W2:Y:S04]  /*1d80*/  @P1 LDG.E.EL R81, desc[UR4][R58.64+-0x480] ;  /* 0xfffb80043a511981 */ /* 0x000ea8000c2e1900 */
[----:B------:R0:W3:Y:S04]  /*1d90*/  @P1 LDG.E.EL R82, desc[UR4][R60.64+-0x480] ;  /* 0xfffb80043c521981 */ /* 0x0000e8000c2e1900 */
[----:B------:R-:W4:Y:S04]  /*1da0*/  @P1 LDG.E.EL R83, desc[UR4][R62.64+-0x480] ;  /* 0xfffb80043e531981 */ /* 0x000f28000c2e1900 */
[----:B------:R-:W5:Y:S04]  /*1db0*/  @P1 LDG.E.EL R84, desc[UR4][R64.64+-0x480] ;  /* 0xfffb800440541981 */ /* 0x000f68000c2e1900 */
[----:B------:R1:W5:Y:S01]  /*1dc0*/  @P1 LDG.E R85, desc[UR4][R66.64] ;  /* 0x0000000442551981 */ /* 0x000362000c1e1900 */
[----:B------:R-:W-:Y:S01]  /*1dd0*/  IMAD R91, R89, -0xa9, R76 ;  /* 0xffffff57595b7824 */ /* 0x000fe200078e024c */
[C---:B------:R-:W-:Y:S01]  /*1de0*/  ISETP.GT.AND P2, PT, R3.reuse, 0x11f, PT ;  /* 0x0000011f0300780c */ /* 0x040fe20003f44270 */
[----:B0-----:R-:W-:-:S02]  /*1df0*/  VIADD R61, R3, 0xfffffee0 ;  /* 0xfffffee0033d7836 */ /* 0x001fc40000000000 */
        /* <DEDUP_REMOVED lines=25> */
[----:B------:R-:W-:Y:S02]  /*1f90*/  CS2R R104, SRZ ;  /* 0x0000000000687805 */ /* 0x000fe4000001ff00 */
[----:B------:R-:W-:Y:S01]  /*1fa0*/  CS2R R94, SRZ ;  /* 0x00000000005e7805 */ /* 0x000fe2000001ff00 */
        /* <DEDUP_REMOVED lines=14> */
[----:B------:R-:W3:Y:S04]  /*2090*/  @P1 LDG.E.EL R95, desc[UR4][R60.64+-0x480] ;  /* 0xfffb80043c5f1981 */ /* 0x000ee8000c2e1900 */
[----:B------:R-:W4:Y:S04]  /*20a0*/  @P1 LDG.E.EL R102, desc[UR4][R62.64+-0x480] ;  /* 0xfffb80043e661981 */ /* 0x000f28000c2e1900 */
[----:B------:R-:W5:Y:S04]  /*20b0*/  @P1 LDG.E.EL R103, desc[UR4][R64.64+-0x480] ;  /* 0xfffb800440671981 */ /* 0x000f68000c2e1900 */
[----:B------:R0:W5:Y:S01]  /*20c0*/  @P1 LDG.E R104, desc[UR4][R66.64] ;  /* 0x0000000442681981 */ /* 0x000162000c1e1900 */
[----:B------:R-:W-:-:S02]  /*20d0*/  VIADD R112, R9, 0xfffffee0 ;  /* 0xfffffee009707836 */ /* 0x000fc40000000000 */
[----:B------:R-:W-:-:S04]  /*20e0*/  IMAD R79, R79, -0xa9, R80 ;  /* 0xffffff574f4f7824 */ /* 0x000fc800078e0250 */
[----:B0-----:R-:W-:Y:S01]  /*20f0*/  IMAD R66, R112, 0xa9, R79 ;  /* 0x000000a970427824 */ /* 0x001fe200078e024f */
[----:B------:R-:W-:-:S03]  /*2100*/  CS2R R114, SRZ ;  /* 0x0000000000727805 */ /* 0x000fc6000001ff00 */
[----:B------:R-:W-:Y:S01]  /*2110*/  IMAD R66, R11, 0x3f60, R66 ;  /* 0x00003f600b427824 */ /* 0x000fe200078e0242 */
[----:B------:R-:W-:Y:S01]  /*2120*/  CS2R R112, SRZ ;  /* 0x0000000000707805 */ /* 0x000fe2000001ff00 */
[----:B------:R-:W-:Y:S02]  /*2130*/  IMAD.MOV.U32 R80, RZ, RZ, RZ ;  /* 0x000000ffff507224 */ /* 0x000fe400078e00ff */
        /* <DEDUP_REMOVED lines=10> */
[----:B------:R-:W-:-:S13]  /*21e0*/  ISETP.GT.AND P1, PT, R9, 0x11f, !P0 ;  /* 0x0000011f0900780c */ /* 0x000fda0004724270 */
[----:B------:R-:W2:Y:S04]  /*21f0*/  @P1 LDG.E.EL R80, desc[UR4][R58.64+-0x480] ;  /* 0xfffb80043a501981 */ /* 0x000ea8000c2e1900 */
[----:B------:R-:W3:Y:S04]  /*2200*/  @P1 LDG.E.EL R105, desc[UR4][R60.64+-0x480] ;  /* 0xfffb80043c691981 */ /* 0x000ee8000c2e1900 */
[----:B------:R-:W4:Y:S04]  /*2210*/  @P1 LDG.E.EL R112, desc[UR4][R62.64+-0x480] ;  /* 0xfffb80043e701981 */ /* 0x000f28000c2e1900 */
[----:B------:R-:W5:Y:S04]  /*2220*/  @P1 LDG.E.EL R113, desc[UR4][R64.64+-0x480] ;  /* 0xfffb800440711981 */ /* 0x000f68000c2e1900 */
[----:B------:R0:W5:Y:S01]  /*2230*/  @P1 LDG.E R114, desc[UR4][R66.64] ;  /* 0x0000000442721981 */ /* 0x000162000c1e1900 */
[----:B------:R-:W-:Y:S01]  /*2240*/  IMAD R77, R77, -0xa9, R78 ;  /* 0xffffff574d4d7824 */ /* 0x000fe200078e024e */
[----:B0-----:R-:W-:-:S05]  /*2250*/  IADD3 R66, R8, -0x120, RZ ;  /* 0xfffffee008427810 */ /* 0x001fca0007ffe0ff */
[----:B------:R-:W-:Y:S01]  /*2260*/  IMAD R66, R66, 0xa9, R77 ;  /* 0x000000a942427824 */ /* 0x000fe200078e024d */
        /* <DEDUP_REMOVED lines=15> */
[----:B------:R0:W2:Y:S04]  /*2360*/  @P1 LDG.E.EL R78, desc[UR4][R58.64+-0x480] ;  /* 0xfffb80043a4e1981 */ /* 0x0000a8000c2e1900 */
[----:B------:R1:W3:Y:S04]  /*2370*/  @P1 LDG.E.EL R121, desc[UR4][R60.64+-0x480] ;  /* 0xfffb80043c791981 */ /* 0x0002e8000c2e1900 */
[----:B------:R4:W5:Y:S04]  /*2380*/  @P1 LDG.E.EL R115, desc[UR4][R62.64+-0x480] ;  /* 0xfffb80043e731981 */ /* 0x000968000c2e1900 */
[----:B------:R1:W5:Y:S04]  /*2390*/  @P1 LDG.E.EL R120, desc[UR4][R64.64+-0x480] ;  /* 0xfffb800440781981 */ /* 0x000368000c2e1900 */
[----:B------:R1:W5:Y:S01]  /*23a0*/  @P1 LDG.E R122, desc[UR4][R66.64] ;  /* 0x00000004427a1981 */ /* 0x000362000c1e1900 */
[----:B0-----:R-:W-:-:S02]  /*23b0*/  VIADD R58, R7, 0xfffffee0 ;  /* 0xfffffee0073a7836 */ /* 0x001fc40000000000 */
[----:B------:R-:W-:-:S04]  /*23c0*/  IMAD R70, R75, -0xa9, R70 ;  /* 0xffffff574b467824 */ /* 0x000fc800078e0246 */
[----:B------:R-:W-:Y:S01]  /*23d0*/  IMAD R58, R58, 0xa9, R70 ;  /* 0x000000a93a3a7824 */ /* 0x000fe200078e0246 */
[----:B------:R-:W-:-:S03]  /*23e0*/  HFMA2.MMA R124, -RZ, RZ, 0, 0 ;  /* 0x00000000ff7c7435 */ /* 0x000fc600000001ff */
[----:B------:R-:W-:Y:S02]  /*23f0*/  IMAD R58, R11, 0x3f60, R58 ;  /* 0x00003f600b3a7824 */ /* 0x000fe400078e023a */
[----:B------:R-:W-:Y:S02]  /*2400*/  IMAD.MOV.U32 R75, RZ, RZ, RZ ;  /* 0x000000ffff4b7224 */ /* 0x000fe400078e00ff */
[----:B------:R-:W-:Y:S01]  /*2410*/  IMAD.WIDE R58, R58, 0x4, R98 ;  /* 0x000000043a3a7825 */ /* 0x000fe200078e0262 */
[----:B------:R-:W-:-:S03]  /*2420*/  CS2R R98, SRZ ;  /* 0x0000000000627805 */ /* 0x000fc6000001ff00 */
[----:B-1----:R-:W-:-:S04]  /*2430*/  IMAD.WIDE R60, R7, 0x4, R100 ;  /* 0x00000004073c7825 */ /* 0x002fc800078e0264 */
[----:B----4-:R-:W-:-:S04]  /*2440*/  IMAD.WIDE R62, R7, 0x4, R106 ;  /* 0x00000004073e7825 */ /* 0x010fc800078e026a */
[----:B------:R-:W-:-:S04]  /*2450*/  IMAD.WIDE R64, R7, 0x4, R108 ;  /* 0x0000000407407825 */ /* 0x000fc800078e026c */
[----:B------:R-:W-:Y:S01]  /*2460*/  IMAD.WIDE R66, R7, 0x4, R110 ;  /* 0x0000000407427825 */ /* 0x000fe200078e026e */
[----:B--2---:R-:W-:Y:S02]  /*2470*/  SEL R78, R78, RZ, P1 ;  /* 0x000000ff4e4e7207 */ /* 0x004fe40000800000 */
[----:B---3--:R-:W-:Y:S02]  /*2480*/  SEL R121, R121, RZ, P1 ;  /* 0x000000ff79797207 */ /* 0x008fe40000800000 */
[----:B-----5:R-:W-:Y:S02]  /*2490*/  SEL R115, R115, RZ, P1 ;  /* 0x000000ff73737207 */ /* 0x020fe40000800000 */
[----:B------:R-:W-:Y:S02]  /*24a0*/  SEL R120, R120, RZ, P1 ;  /* 0x000000ff78787207 */ /* 0x000fe40000800000 */
[----:B------:R-:W-:Y:S02]  /*24b0*/  SEL R122, R122, RZ, P1 ;  /* 0x000000ff7a7a7207 */ /* 0x000fe40000800000 */
[----:B------:R-:W-:-:S13]  /*24c0*/  ISETP.GT.AND P1, PT, R7, 0x11f, !P0 ;  /* 0x0000011f0700780c */ /* 0x000fda0004724270 */
[----:B------:R-:W2:Y:S04]  /*24d0*/  @P1 LDG.E.EL R124, desc[UR4][R60.64+-0x480] ;  /* 0xfffb80043c7c1981 */ /* 0x000ea8000c2e1900 */
[----:B------:R-:W3:Y:S04]  /*24e0*/  @P1 LDG.E.EL R123, desc[UR4][R62.64+-0x480] ;  /* 0xfffb80043e7b1981 */ /* 0x000ee8000c2e1900 */
[----:B------:R-:W4:Y:S04]  /*24f0*/  @P1 LDG.E.EL R99, desc[UR4][R64.64+-0x480] ;  /* 0xfffb800440631981 */ /* 0x000f28000c2e1900 */
[----:B------:R-:W5:Y:S04]  /*2500*/  @P1 LDG.E.EL R75, desc[UR4][R66.64+-0x480] ;  /* 0xfffb8004424b1981 */ /* 0x000f68000c2e1900 */
[----:B------:R0:W5:Y:S01]  /*2510*/  @P1 LDG.E R98, desc[UR4][R58.64] ;  /* 0x000000043a621981 */ /* 0x000162000c1e1900 */
[----:B------:R-:W-:-:S04]  /*2520*/  FADD R101, R43, 0.0010000000474974513054 ;  /* 0x3a83126f2b657421 */ /* 0x000fc80000000000 */
[----:B0-----:R-:W0:Y:S01]  /*2530*/  MUFU.SQRT R58, R101 ;  /* 0x00000065003a7308 */ /* 0x001e220000002000 */
[----:B------:R-:W-:-:S07]  /*2540*/  FADD R61, R26, 0.0010000000474974513054 ;  /* 0x3a83126f1a3d7421 */ /* 0x000fce0000000000 */
[----:B------:R-:W1:Y:S01]  /*2550*/  MUFU.SQRT R26, R61 ;  /* 0x0000003d001a7308 */ /* 0x000e620000002000 */
[----:B------:R-:W-:Y:S01]  /*2560*/  FADD R62, R25, 0.0010000000474974513054 ;  /* 0x3a83126f193e7421 */ /* 0x000fe20000000000 */
[----:B0-----:R-:W-:-:S06]  /*2570*/  FSETP.GEU.AND P5, PT, R58, 1.175494350822287508e-38, PT ;  /* 0x008000003a00780b */ /* 0x001fcc0003fae000 */
[----:B------:R-:W0:Y:S01]  /*2580*/  MUFU.SQRT R60, R62 ;  /* 0x0000003e003c7308 */ /* 0x000e220000002000 */
[----:B------:R-:W-:Y:S01]  /*2590*/  FADD R24, R24, 0.0010000000474974513054 ;  /* 0x3a83126f18187421 */ /* 0x000fe20000000000 */
[----:B-1----:R-:W-:-:S06]  /*25a0*/  FSETP.GEU.AND P4, PT, R26, 1.175494350822287508e-38, PT ;  /* 0x008000001a00780b */ /* 0x002fcc0003f8e000 */
[----:B------:R-:W1:Y:S01]  /*25b0*/  MUFU.SQRT R24, R24 ;  /* 0x0000001800187308 */ /* 0x000e620000002000 */
[----:B------:R-:W-:Y:S01]  /*25c0*/  FADD R73, R73, 0.0010000000474974513054 ;  /* 0x3a83126f49497421 */ /* 0x000fe20000000000 */
[----:B0-----:R-:W-:-:S06]  /*25d0*/  FSETP.GEU.AND P3, PT, R60, 1.175494350822287508e-38, PT ;  /* 0x008000003c00780b */ /* 0x001fcc0003f6e000 */
[----:B------:R-:W0:Y:S01]  /*25e0*/  MUFU.SQRT R63, R73 ;  /* 0x00000049003f7308 */ /* 0x000e220000002000 */
[----:B------:R-:W-:Y:S01]  /*25f0*/  FADD R80, R80, 0.0010000000474974513054 ;  /* 0x3a83126f50507421 */ /* 0x000fe20000000000 */
[----:B------:R-:W-:Y:S01]  /*2600*/  FADD R78, R78, 0.0010000000474974513054 ;  /* 0x3a83126f4e4e7421 */ /* 0x000fe20000000000 */
[----:B------:R-:W-:Y:S01]  /*2610*/  FADD R20, R20, 0.0010000000474974513054 ;  /* 0x3a83126f14147421 */ /* 0x000fe20000000000 */
[----:B-1----:R-:W-:-:S04]  /*2620*/  FSETP.GEU.AND P2, PT, R24, 1.175494350822287508e-38, PT ;  /* 0x008000001800780b */ /* 0x002fc80003f4e000 */
[----:B------:R-:W1:Y:S01]  /*2630*/  MUFU.SQRT R66, R80 ;  /* 0x0000005000427308 */ /* 0x000e620000002000 */
[----:B------:R-:W-:-:S07]  /*2640*/  P2R R100, PR, RZ, 0x1 ;  /* 0x00000001ff647803 */ /* 0x000fce0000000000 */
[----:B------:R-:W1:Y:S01]  /*2650*/  MUFU.SQRT R73, R78 ;  /* 0x0000004e00497308 */ /* 0x000e620000002000 */
[----:B0-----:R-:W-:-:S07]  /*2660*/  FSETP.GEU.AND P0, PT, R63, 1.175494350822287508e-38, PT ;  /* 0x008000003f00780b */ /* 0x001fce0003f0e000 */
[----:B------:R-:W-:Y:S01]  /*2670*/  MUFU.SQRT R20, R20 ;  /* 0x0000001400147308 */ /* 0x000fe20000002000 */
[----:B------:R-:W-:Y:S02]  /*2680*/  P2R R64, PR, RZ, 0x1 ;  /* 0x00000001ff407803 */ /* 0x000fe40000000000 */
[----:B-1----:R-:W-:Y:S01]  /*2690*/  FSETP.GEU.AND P0, PT, R66, 1.175494350822287508e-38, PT ;  /* 0x008000004200780b */ /* 0x002fe20003f0e000 */
[----:B------:R-:W-:Y:S01]  /*26a0*/  FADD R21, R21, 0.0010000000474974513054 ;  /* 0x3a83126f15157421 */ /* 0x000fe20000000000 */
[----:B------:R-:W-:Y:S02]  /*26b0*/  FSETP.GT.AND P6, PT, R73, 8.50705917302346158658e+37, PT ;  /* 0x7e8000004900780b */ /* 0x000fe40003fc4000 */
[----:B------:R-:W-:Y:S01]  /*26c0*/  P2R R101, PR, RZ, 0x1 ;  /* 0x00000001ff657803 */ /* 0x000fe20000000000 */
[----:B------:R-:W-:Y:S01]  /*26d0*/  MUFU.SQRT R106, R21 ;  /* 0x00000015006a7308 */ /* 0x000fe20000002000 */
[----:B------:R-:W-:Y:S01]  /*26e0*/  FADD R14, R14, 0.0010000000474974513054 ;  /* 0x3a83126f0e0e7421 */ /* 0x000fe20000000000 */
[----:B------:R-:W-:Y:S01]  /*26f0*/  FSEL R67, R97, 1, P6 ;  /* 0x3f80000061437808 */ /* 0x000fe20003000000 */
[----:B------:R-:W-:Y:S01]  /*2700*/  FADD R96, R96, 0.0010000000474974513054 ;  /* 0x3a83126f60607421 */ /* 0x000fe20000000000 */
[----:B------:R-:W-:-:S04]  /*2710*/  FADD R16, R16, 0.0010000000474974513054 ;  /* 0x3a83126f10107421 */ /* 0x000fc80000000000 */
[----:B------:R-:W-:Y:S08]  /*2720*/  MUFU.SQRT R14, R14 ;  /* 0x0000000e000e7308 */ /* 0x000ff00000002000 */
[----:B------:R-:W-:Y:S08]  /*2730*/  MUFU.SQRT R110, R96 ;  /* 0x00000060006e7308 */ /* 0x000ff00000002000 */
[----:B------:R-:W-:Y:S01]  /*2740*/  MUFU.SQRT R16, R16 ;  /* 0x0000001000107308 */ /* 0x000fe20000002000 */
[----:B------:R-:W-:Y:S01]  /*2750*/  FADD R81, R81, 0.0010000000474974513054 ;  /* 0x3a83126f51517421 */ /* 0x000fe20000000000 */
[----:B------:R-:W-:Y:S01]  /*2760*/  FADD R89, R89, 0.0010000000474974513054 ;  /* 0x3a83126f59597421 */ /* 0x000fe20000000000 */
[----:B------:R-:W-:-:S06]  /*2770*/  FADD R94, R94, 0.0010000000474974513054 ;  /* 0x3a83126f5e5e7421 */ /* 0x000fcc0000000000 */
[----:B------:R-:W-:Y:S01]  /*2780*/  MUFU.SQRT R94, R94 ;  /* 0x0000005e005e7308 */ /* 0x000fe20000002000 */
[----:B------:R-:W-:Y:S01]  /*2790*/  FADD R22, R87, -R22 ;  /* 0x8000001657167221 */ /* 0x000fe20000000000 */
        /* <DEDUP_REMOVED lines=14> */
[----:B------:R-:W0:Y:S01]  /*2880*/  LDC.64 R86, c[0x0][0x268] ;  /* 0x00009a00ff567b82 */ /* 0x000e220000000a00 */
[----:B--2---:R-:W-:-:S02]  /*2890*/  SEL R124, R124, RZ, P1 ;  /* 0x000000ff7c7c7207 */ /* 0x004fc40000800000 */
[----:B---3--:R-:W-:Y:S02]  /*28a0*/  SEL R123, R123, RZ, P1 ;  /* 0x000000ff7b7b7207 */ /* 0x008fe40000800000 */
[----:B----4-:R-:W-:Y:S02]  /*28b0*/  SEL R99, R99, RZ, P1 ;  /* 0x000000ff63637207 */ /* 0x010fe40000800000 */
[----:B-----5:R-:W-:Y:S02]  /*28c0*/  SEL R75, R75, RZ, P1 ;  /* 0x000000ff4b4b7207 */ /* 0x020fe40000800000 */
[----:B------:R-:W-:Y:S02]  /*28d0*/  SEL R98, R98, RZ, P1 ;  /* 0x000000ff62627207 */ /* 0x000fe40000800000 */
[----:B------:R-:W-:-:S04]  /*28e0*/  FSETP.GT.AND P1, PT, R58, 8.50705917302346158658e+37, PT ;  /* 0x7e8000003a00780b */ /* 0x000fc80003f24000 */
[----:B------:R-:W-:-:S09]  /*28f0*/  FSEL R43, R97, 1, P1 ;  /* 0x3f800000612b7808 */ /* 0x000fd20000800000 */
[----:B------:R-:W-:Y:S01]  /*2900*/  @P1 FMUL R58, R58, 0.25 ;  /* 0x3e8000003a3a1820 */ /* 0x000fe20000400000 */
[----:B------:R-:W-:-:S04]  /*2910*/  FSETP.GT.AND P1, PT, R26, 8.50705917302346158658e+37, PT ;  /* 0x7e8000001a00780b */ /* 0x000fc80003f24000 */
[----:B------:R-:W-:-:S09]  /*2920*/  FSEL R59, R97, 1, P1 ;  /* 0x3f800000613b7808 */ /* 0x000fd20000800000 */
[----:B------:R-:W-:Y:S01]  /*2930*/  @P1 FMUL R26, R26, 0.25 ;  /* 0x3e8000001a1a1820 */ /* 0x000fe20000400000 */
[----:B------:R-:W-:-:S04]  /*2940*/  FSETP.GT.AND P1, PT, R60, 8.50705917302346158658e+37, PT ;  /* 0x7e8000003c00780b */ /* 0x000fc80003f24000 */
[----:B------:R-:W-:-:S09]  /*2950*/  FSEL R25, R97, 1, P1 ;  /* 0x3f80000061197808 */ /* 0x000fd20000800000 */
[----:B------:R-:W-:Y:S01]  /*2960*/  @P1 FMUL R60, R60, 0.25 ;  /* 0x3e8000003c3c1820 */ /* 0x000fe20000400000 */
[----:B------:R-:W-:Y:S01]  /*2970*/  FSETP.GT.AND P1, PT, R24, 8.50705917302346158658e+37, PT ;  /* 0x7e8000001800780b */ /* 0x000fe20003f24000 */
[----:B------:R-:W-:-:S03]  /*2980*/  FADD R124, R124, 0.0010000000474974513054 ;  /* 0x3a83126f7c7c7421 */ /* 0x000fc60000000000 */
[----:B------:R-:W-:Y:S01]  /*2990*/  FSEL R61, R97, 1, P1 ;  /* 0x3f800000613d7808 */ /* 0x000fe20000800000 */
[----:B------:R-:W1:Y:S08]  /*29a0*/  MUFU.SQRT R78, R124 ;  /* 0x0000007c004e7308 */ /* 0x000e700000002000 */
[----:B------:R-:W-:Y:S01]  /*29b0*/  @P1 FMUL R24, R24, 0.25 ;  /* 0x3e80000018181820 */ /* 0x000fe20000400000 */
[----:B------:R-:W-:-:S04]  /*29c0*/  FSETP.GT.AND P1, PT, R63, 8.50705917302346158658e+37, PT ;  /* 0x7e8000003f00780b */ /* 0x000fc80003f24000 */
[----:B------:R-:W-:Y:S01]  /*29d0*/  FSEL R62, R97, 1, P1 ;  /* 0x3f800000613e7808 */ /* 0x000fe20000800000 */
[----:B------:R-:W-:Y:S01]  /*29e0*/  @!P3 FMUL R60, R60, 16777216 ;  /* 0x4b8000003c3cb820 */ /* 0x000fe20000400000 */
[----:B-1----:R-:W-:Y:S01]  /*29f0*/  FSETP.GT.AND P0, PT, R78, 8.50705917302346158658e+37, PT ;  /* 0x7e8000004e00780b */ /* 0x002fe20003f04000 */
[----:B------:R-:W-:-:S06]  /*2a00*/  @!P3 FMUL R25, R25, 16777216 ;  /* 0x4b8000001919b820 */ /* 0x000fcc0000400000 */
[----:B------:R-:W-:Y:S01]  /*2a10*/  @P1 FMUL R63, R63, 0.25 ;  /* 0x3e8000003f3f1820 */ /* 0x000fe20000400000 */
[----:B------:R-:W-:Y:S02]  /*2a20*/  FSETP.GT.AND P1, PT, R66, 8.50705917302346158658e+37, PT ;  /* 0x7e8000004200780b */ /* 0x000fe40003f24000 */
[----:B------:R-:W-:Y:S02]  /*2a30*/  FSETP.GT.AND P3, PT, R20, 8.50705917302346158658e+37, PT ;  /* 0x7e8000001400780b */ /* 0x000fe40003f64000 */
[C---:B------:R-:W-:Y:S01]  /*2a40*/  FSEL R65, R97.reuse, 1, P1 ;  /* 0x3f80000061417808 */ /* 0x040fe20000800000 */
[----:B------:R-:W-:Y:S01]  /*2a50*/  @!P5 FMUL R58, R58, 16777216 ;  /* 0x4b8000003a3ad820 */ /* 0x000fe20000400000 */
[----:B------:R-:W-:Y:S01]  /*2a60*/  FSEL R80, R97, 1, P0 ;  /* 0x3f80000061507808 */ /* 0x000fe20000000000 */
[----:B------:R-:W-:Y:S01]  /*2a70*/  @!P5 FMUL R43, R43, 16777216 ;  /* 0x4b8000002b2bd820 */ /* 0x000fe20000400000 */
[----:B------:R-:W-:-:S05]  /*2a80*/  ISETP.NE.AND P5, PT, R101, RZ, PT ;  /* 0x000000ff6500720c */ /* 0x000fca0003fa5270 */
[----:B------:R-:W-:Y:S01]  /*2a90*/  @P1 FMUL R66, R66, 0.25 ;  /* 0x3e80000042421820 */ /* 0x000fe20000400000 */
[C---:B------:R-:W-:Y:S01]  /*2aa0*/  FSETP.GEU.AND P1, PT, R73.reuse, 1.175494350822287508e-38, PT ;  /* 0x008000004900780b */ /* 0x040fe20003f2e000 */
[----:B------:R-:W-:Y:S01]  /*2ab0*/  @P6 FMUL R73, R73, 0.25 ;  /* 0x3e80000049496820 */ /* 0x000fe20000400000 */
[C---:B------:R-:W-:Y:S01]  /*2ac0*/  FSETP.GEU.AND P6, PT, R78.reuse, 1.175494350822287508e-38, PT ;  /* 0x008000004e00780b */ /* 0x040fe20003fce000 */
[----:B------:R-:W-:Y:S01]  /*2ad0*/  @P0 FMUL R78, R78, 0.25 ;  /* 0x3e8000004e4e0820 */ /* 0x000fe20000400000 */
[C---:B------:R-:W-:Y:S01]  /*2ae0*/  FSETP.GEU.AND P0, PT, R20.reuse, 1.175494350822287508e-38, PT ;  /* 0x008000001400780b */ /* 0x040fe20003f0e000 */
[----:B------:R-:W-:Y:S01]  /*2af0*/  @P3 FMUL R20, R20, 0.25 ;  /* 0x3e80000014143820 */ /* 0x000fe20000400000 */
[----:B------:R-:W-:Y:S02]  /*2b00*/  FSEL R101, R97, 1, P3 ;  /* 0x3f80000061657808 */ /* 0x000fe40001800000 */
[----:B------:R-:W-:Y:S02]  /*2b10*/  FSETP.GT.AND P3, PT, R106, 8.50705917302346158658e+37, PT ;  /* 0x7e8000006a00780b */ /* 0x000fe40003f64000 */
[----:B------:R-:W-:-:S02]  /*2b20*/  P2R R109, PR, RZ, 0x1 ;  /* 0x00000001ff6d7803 */ /* 0x000fc40000000000 */
[----:B------:R-:W-:Y:S02]  /*2b30*/  FSETP.GEU.AND P0, PT, R106, 1.175494350822287508e-38, PT ;  /* 0x008000006a00780b */ /* 0x000fe40003f0e000 */
[----:B------:R-:W-:Y:S01]  /*2b40*/  FSEL R21, R97, 1, P3 ;  /* 0x3f80000061157808 */ /* 0x000fe20001800000 */
[----:B------:R-:W-:Y:S01]  /*2b50*/  @!P2 FMUL R24, R24, 16777216 ;  /* 0x4b8000001818a820 */ /* 0x000fe20000400000 */
[----:B------:R-:W-:Y:S01]  /*2b60*/  @!P2 FMUL R61, R61, 16777216 ;  /* 0x4b8000003d3da820 */ /* 0x000fe20000400000 */
[----:B------:R-:W-:-:S04]  /*2b70*/  FSETP.GT.AND P2, PT, R110, 8.50705917302346158658e+37, PT ;  /* 0x7e8000006e00780b */ /* 0x000fc80003f44000 */
[----:B------:R-:W-:Y:S01]  /*2b80*/  @P3 FMUL R106, R106, 0.25 ;  /* 0x3e8000006a6a3820 */ /* 0x000fe20000400000 */
[----:B------:R-:W-:Y:S01]  /*2b90*/  FSETP.GT.AND P3, PT, R14, 8.50705917302346158658e+37, PT ;  /* 0x7e8000000e00780b */ /* 0x000fe20003f64000 */
[----:B------:R-:W-:Y:S01]  /*2ba0*/  @!P4 FMUL R26, R26, 16777216 ;  /* 0x4b8000001a1ac820 */ /* 0x000fe20000400000 */
[----:B------:R-:W-:Y:S01]  /*2bb0*/  @!P4 FMUL R59, R59, 16777216 ;  /* 0x4b8000003b3bc820 */ /* 0x000fe20000400000 */
[----:B------:R-:W-:Y:S02]  /*2bc0*/  FSETP.GT.AND P4, PT, R16, 8.50705917302346158658e+37, PT ;  /* 0x7e8000001000780b */ /* 0x000fe40003f84000 */
[----:B------:R-:W-:Y:S02]  /*2bd0*/  P2R R107, PR, RZ, 0x1 ;  /* 0x00000001ff6b7803 */ /* 0x000fe40000000000 */
[----:B------:R-:W-:-:S04]  /*2be0*/  FSETP.GEU.AND P0, PT, R14, 1.175494350822287508e-38, PT ;  /* 0x008000000e00780b */ /* 0x000fc80003f0e000 */
[----:B------:R-:W-:Y:S02]  /*2bf0*/  P2R R108, PR, RZ, 0x1 ;  /* 0x00000001ff6c7803 */ /* 0x000fe40000000000 */
[----:B------:R-:W-:Y:S01]  /*2c00*/  ISETP.NE.AND P0, PT, R109, RZ, PT ;  /* 0x000000ff6d00720c */ /* 0x000fe20003f05270 */
[----:B------:R-:W-:Y:S01]  /*2c10*/  @P3 FMUL R14, R14, 0.25 ;  /* 0x3e8000000e0e3820 */ /* 0x000fe20000400000 */
[C---:B------:R-:W-:Y:S02]  /*2c20*/  FSEL R109, R97.reuse, 1, P3 ;  /* 0x3f800000616d7808 */ /* 0x040fe40001800000 */
[C---:B------:R-:W-:Y:S01]  /*2c30*/  FSETP.GEU.AND P3, PT, R110.reuse, 1.175494350822287508e-38, PT ;  /* 0x008000006e00780b */ /* 0x040fe20003f6e000 */
[----:B------:R-:W-:Y:S01]  /*2c40*/  @P2 FMUL R110, R110, 0.25 ;  /* 0x3e8000006e6e2820 */ /* 0x000fe20000400000 */
[C---:B------:R-:W-:Y:S02]  /*2c50*/  FSEL R96, R97.reuse, 1, P2 ;  /* 0x3f80000061607808 */ /* 0x040fe40001000000 */
[C---:B------:R-:W-:Y:S01]  /*2c60*/  FSETP.GEU.AND P2, PT, R16.reuse, 1.175494350822287508e-38, PT ;  /* 0x008000001000780b */ /* 0x040fe20003f4e000 */
[----:B------:R-:W-:Y:S01]  /*2c70*/  @P4 FMUL R16, R16, 0.25 ;  /* 0x3e80000010104820 */ /* 0x000fe20000400000 */
[----:B------:R-:W-:-:S02]  /*2c80*/  FSEL R111, R97, 1, P4 ;  /* 0x3f800000616f7808 */ /* 0x000fc40002000000 */
[----:B------:R-:W-:Y:S02]  /*2c90*/  ISETP.NE.AND P4, PT, R64, RZ, PT ;  /* 0x000000ff4000720c */ /* 0x000fe40003f85270 */
[----:B------:R-:W1:Y:S08]  /*2ca0*/  MUFU.SQRT R64, R81 ;  /* 0x0000005100407308 */ /* 0x000e700000002000 */
[----:B------:R-:W2:Y:S01]  /*2cb0*/  MUFU.SQRT R124, R89 ;  /* 0x00000059007c7308 */ /* 0x000ea20000002000 */
[----:B------:R-:W-:-:S02]  /*2cc0*/  @!P5 FMUL R66, R66, 16777216 ;  /* 0x4b8000004242d820 */ /* 0x000fc40000400000 */
[----:B------:R-:W-:Y:S01]  /*2cd0*/  @!P4 FMUL R63, R63, 16777216 ;  /* 0x4b8000003f3fc820 */ /* 0x000fe20000400000 */
[----:B------:R-:W-:Y:S01]  /*2ce0*/  @!P4 FMUL R62, R62, 16777216 ;  /* 0x4b8000003e3ec820 */ /* 0x000fe20000400000 */
[----:B------:R-:W-:Y:S01]  /*2cf0*/  @!P5 FMUL R65, R65, 16777216 ;  /* 0x4b8000004141d820 */ /* 0x000fe20000400000 */
[----:B-1----:R-:W-:Y:S02]  /*2d00*/  FSETP.GT.AND P4, PT, R64, 8.50705917302346158658e+37, PT ;  /* 0x7e8000004000780b */ /* 0x002fe40003f84000 */
[----:B------:R-:W1:Y:S01]  /*2d10*/  MUFU.RCP R24, R24 ;  /* 0x0000001800187308 */ /* 0x000e620000001000 */
[----:B--2---:R-:W-:-:S07]  /*2d20*/  FSETP.GT.AND P5, PT, R124, 8.50705917302346158658e+37, PT ;  /* 0x7e8000007c00780b */ /* 0x004fce0003fa4000 */
[----:B------:R-:W2:Y:S01]  /*2d30*/  MUFU.RCP R58, R58 ;  /* 0x0000003a003a7308 */ /* 0x000ea20000001000 */
[----:B------:R-:W-:Y:S01]  /*2d40*/  @!P1 FMUL R73, R73, 16777216 ;  /* 0x4b80000049499820 */ /* 0x000fe20000400000 */
[----:B------:R-:W-:Y:S01]  /*2d50*/  @!P1 FMUL R67, R67, 16777216 ;  /* 0x4b80000043439820 */ /* 0x000fe20000400000 */
[C---:B------:R-:W-:Y:S01]  /*2d60*/  FSETP.GEU.AND P1, PT, R64.reuse, 1.175494350822287508e-38, PT ;  /* 0x008000004000780b */ /* 0x040fe20003f2e000 */
[----:B------:R-:W-:Y:S01]  /*2d70*/  @P4 FMUL R64, R64, 0.25 ;  /* 0x3e80000040404820 */ /* 0x000fe20000400000 */
[----:B------:R-:W-:-:S03]  /*2d80*/  FSEL R81, R97, 1, P4 ;  /* 0x3f80000061517808 */ /* 0x000fc60002000000 */
[----:B------:R-:W3:Y:S01]  /*2d90*/  MUFU.RCP R26, R26 ;  /* 0x0000001a001a7308 */ /* 0x000ee20000001000 */
[C---:B------:R-:W-:Y:S02]  /*2da0*/  FSETP.GEU.AND P4, PT, R124.reuse, 1.175494350822287508e-38, PT ;  /* 0x008000007c00780b */ /* 0x040fe40003f8e000 */
[----:B------:R-:W-:Y:S01]  /*2db0*/  FSEL R89, R97, 1, P5 ;  /* 0x3f80000061597808 */ /* 0x000fe20002800000 */
[----:B------:R-:W-:Y:S01]  /*2dc0*/  @P5 FMUL R124, R124, 0.25 ;  /* 0x3e8000007c7c5820 */ /* 0x000fe20000400000 */
[----:B------:R-:W-:Y:S01]  /*2dd0*/  FSETP.GT.AND P5, PT, R94, 8.50705917302346158658e+37, PT ;  /* 0x7e8000005e00780b */ /* 0x000fe20003fa4000 */
[----:B-1----:R-:W-:Y:S02]  /*2de0*/  FMUL R24, R24, R61 ;  /* 0x0000003d18187220 */ /* 0x002fe40000400000 */
[----:B------:R-:W1:Y:S01]  /*2df0*/  MUFU.RCP R60, R60 ;  /* 0x0000003c003c7308 */ /* 0x000e620000001000 */
[----:B--2---:R-:W-:Y:S01]  /*2e00*/  FMUL R58, R58, R43 ;  /* 0x0000002b3a3a7220 */ /* 0x004fe20000400000 */
[----:B------:R-:W-:Y:S01]  /*2e10*/  FMUL R22, R24, R22 ;  /* 0x0000001618167220 */ /* 0x000fe20000400000 */
[----:B------:R-:W-:Y:S01]  /*2e20*/  @!P6 FMUL R78, R78, 16777216 ;  /* 0x4b8000004e4ee820 */ /* 0x000fe20000400000 */
[----:B------:R-:W-:Y:S01]  /*2e30*/  @!P6 FMUL R80, R80, 16777216 ;  /* 0x4b8000005050e820 */ /* 0x000fe20000400000 */
[----:B---3--:R-:W-:-:S03]  /*2e40*/  FMUL R26, R26, R59 ;  /* 0x0000003b1a1a7220 */ /* 0x008fc60000400000 */
[----:B------:R-:W2:Y:S01]  /*2e50*/  MUFU.RCP R63, R63 ;  /* 0x0000003f003f7308 */ /* 0x000ea20000001000 */
[----:B------:R-:W-:Y:S01]  /*2e60*/  FFMA R31, R31, R22, R36 ;  /* 0x000000161f1f7223 */ /* 0x000fe20000000024 */
[----:B------:R-:W-:Y:S01]  /*2e70*/  FSETP.GEU.AND P6, PT, R94, 1.175494350822287508e-38, PT ;  /* 0x008000005e00780b */ /* 0x000fe20003fce000 */
[----:B------:R-:W-:Y:S01]  /*2e80*/  FMUL R29, R58, R29 ;  /* 0x0000001d3a1d7220 */ /* 0x000fe20000400000 */
[----:B------:R-:W-:Y:S01]  /*2e90*/  @P5 FMUL R94, R94, 0.25 ;  /* 0x3e8000005e5e5820 */ /* 0x000fe20000400000 */
[----:B------:R-:W-:Y:S01]  /*2ea0*/  FSEL R125, R97, 1, P5 ;  /* 0x3f800000617d7808 */ /* 0x000fe20002800000 */
[----:B------:R-:W-:Y:S01]  /*2eb0*/  FMUL R23, R26, R23 ;  /* 0x000000171a177220 */ /* 0x000fe20000400000 */
[----:B------:R-:W-:Y:S01]  /*2ec0*/  ISETP.NE.AND P5, PT, R107, RZ, PT ;  /* 0x000000ff6b00720c */ /* 0x000fe20003fa5270 */
[----:B------:R-:W3:Y:S01]  /*2ed0*/  MUFU.RCP R66, R66 ;  /* 0x0000004200427308 */ /* 0x000ee20000001000 */
[----:B------:R-:W-:Y:S01]  /*2ee0*/  @!P1 FMUL R64, R64, 16777216 ;  /* 0x4b80000040409820 */ /* 0x000fe20000400000 */
[----:B------:R-:W-:Y:S01]  /*2ef0*/  @!P1 FMUL R81, R81, 16777216 ;  /* 0x4b80000051519820 */ /* 0x000fe20000400000 */
[----:B------:R-:W-:Y:S01]  /*2f00*/  FSETP.GEU.AND P1, PT, R31, RZ, PT ;  /* 0x000000ff1f00720b */ /* 0x000fe20003f2e000 */
[----:B------:R-:W-:Y:S01]  /*2f10*/  FFMA R28, R33, R29, R28 ;  /* 0x0000001d211c7223 */ /* 0x000fe2000000001c */
[----:B------:R-:W-:Y:S01]  /*2f20*/  FFMA R30, R30, R23, R32 ;  /* 0x000000171e1e7223 */ /* 0x000fe20000000020 */
[----:B------:R-:W-:Y:S01]  /*2f30*/  @!P0 FMUL R20, R20, 16777216 ;  /* 0x4b80000014148820 */ /* 0x000fe20000400000 */
[----:B------:R-:W-:Y:S01]  /*2f40*/  @!P0 FMUL R101, R101, 16777216 ;  /* 0x4b80000065658820 */ /* 0x000fe20000400000 */
[----:B-1----:R-:W-:Y:S01]  /*2f50*/  FMUL R25, R60, R25 ;  /* 0x000000193c197220 */ /* 0x002fe20000400000 */
[----:B------:R-:W1:Y:S01]  /*2f60*/  MUFU.RCP R32, R73 ;  /* 0x0000004900207308 */ /* 0x000e620000001000 */
[----:B------:R-:W-:Y:S01]  /*2f70*/  ISETP.NE.AND P0, PT, R108, RZ, PT ;  /* 0x000000ff6c00720c */ /* 0x000fe20003f05270 */
[----:B--2---:R-:W-:Y:S01]  /*2f80*/  FMUL R62, R63, R62 ;  /* 0x0000003e3f3e7220 */ /* 0x004fe20000400000 */
[----:B------:R-:W-:Y:S01]  /*2f90*/  SEL R22, RZ, 0x1, P1 ;  /* 0x00000001ff167807 */ /* 0x000fe20000800000 */
[----:B------:R-:W-:Y:S01]  /*2fa0*/  FMUL R25, R25, R18 ;  /* 0x0000001219197220 */ /* 0x000fe20000400000 */
[----:B------:R-:W-:Y:S01]  /*2fb0*/  FSETP.GEU.AND P1, PT, R28, RZ, PT ;  /* 0x000000ff1c00720b */ /* 0x000fe20003f2e000 */
[----:B------:R-:W-:Y:S01]  /*2fc0*/  FADD R98, R98, -R123 ;  /* 0x8000007b62627221 */ /* 0x000fe20000000000 */
[----:B------:R-:W-:Y:S01]  /*2fd0*/  @!P3 FMUL R110, R110, 16777216 ;  /* 0x4b8000006e6eb820 */ /* 0x000fe20000400000 */
[----:B------:R-:W2:Y:S01]  /*2fe0*/  MUFU.RCP R33, R78 ;  /* 0x0000004e00217308 */ /* 0x000ea20000001000 */
[----:B------:R-:W-:Y:S01]  /*2ff0*/  SEL R24, RZ, 0x1fffe, P1 ;  /* 0x0001fffeff187807 */ /* 0x000fe20000800000 */
[----:B------:R-:W-:Y:S01]  /*3000*/  FFMA R34, R42, R25, R34 ;  /* 0x000000192a227223 */ /* 0x000fe20000000022 */
[----:B------:R-:W-:Y:S01]  /*3010*/  FSETP.GEU.AND P1, PT, R30, RZ, PT ;  /* 0x000000ff1e00720b */ /* 0x000fe20003f2e000 */
[----:B------:R-:W-:Y:S01]  /*3020*/  @!P5 FMUL R106, R106, 16777216 ;  /* 0x4b8000006a6ad820 */ /* 0x000fe20000400000 */
[----:B------:R-:W-:Y:S01]  /*3030*/  FMUL R69, R62, R69 ;  /* 0x000000453e457220 */ /* 0x000fe20000400000 */
[----:B---3--:R-:W-:Y:S01]  /*3040*/  FMUL R26, R66, R65 ;  /* 0x00000041421a7220 */ /* 0x008fe20000400000 */
[----:B------:R-:W-:Y:S01]  /*3050*/  @!P4 FMUL R124, R124, 16777216 ;  /* 0x4b8000007c7cc820 */ /* 0x000fe20000400000 */
[----:B------:R-:W3:Y:S01]  /*3060*/  MUFU.RCP R20, R20 ;  /* 0x0000001400147308 */ /* 0x000ee20000001000 */
[----:B------:R-:W-:Y:S01]  /*3070*/  SEL R23, RZ, 0x4, P1 ;  /* 0x00000004ff177807 */ /* 0x000fe20000800000 */
[----:B------:R-:W-:Y:S01]  /*3080*/  FFMA R72, R72, R69, R74 ;  /* 0x0000004548487223 */ /* 0x000fe2000000004a */
[----:B------:R-:W-:Y:S01]  /*3090*/  FSETP.GEU.AND P1, PT, R34, RZ, PT ;  /* 0x000000ff2200720b */ /* 0x000fe20003f2e000 */
[----:B------:R-:W-:Y:S01]  /*30a0*/  @!P0 FMUL R14, R14, 16777216 ;  /* 0x4b8000000e0e8820 */ /* 0x000fe20000400000 */
[----:B------:R-:W-:Y:S01]  /*30b0*/  FMUL R105, R26, R105 ;  /* 0x000000691a697220 */ /* 0x000fe20000400000 */
[----:B-1----:R-:W-:Y:S01]  /*30c0*/  FMUL R32, R32, R67 ;  /* 0x0000004320207220 */ /* 0x002fe20000400000 */
[----:B------:R-:W-:Y:S01]  /*30d0*/  @!P5 FMUL R21, R21, 16777216 ;  /* 0x4b8000001515d820 */ /* 0x000fe20000400000 */
[----:B------:R-:W1:Y:S01]  /*30e0*/  MUFU.RCP R106, R106 ;  /* 0x0000006a006a7308 */ /* 0x000e620000001000 */
[----:B------:R-:W-:Y:S01]  /*30f0*/  SEL R18, RZ, 0x7fff8, P1 ;  /* 0x0007fff8ff127807 */ /* 0x000fe20000800000 */
[----:B------:R-:W-:Y:S01]  /*3100*/  FFMA R112, R112, R105, R113 ;  /* 0x0000006970707223 */ /* 0x000fe20000000071 */
[----:B------:R-:W-:Y:S01]  /*3110*/  FSETP.GEU.AND P1, PT, R72, RZ, PT ;  /* 0x000000ff4800720b */ /* 0x000fe20003f2e000 */
[----:B------:R-:W-:Y:S01]  /*3120*/  FMUL R121, R32, R121 ;  /* 0x0000007920797220 */ /* 0x000fe20000400000 */
[----:B--2---:R-:W-:Y:S01]  /*3130*/  FMUL R33, R33, R80 ;  /* 0x0000005021217220 */ /* 0x004fe20000400000 */
[----:B------:R-:W-:Y:S01]  /*3140*/  @!P0 FMUL R109, R109, 16777216 ;  /* 0x4b8000006d6d8820 */ /* 0x000fe20000400000 */
[----:B------:R-:W-:Y:S01]  /*3150*/  @!P3 FMUL R96, R96, 16777216 ;  /* 0x4b8000006060b820 */ /* 0x000fe20000400000 */
[----:B------:R-:W2:Y:S01]  /*3160*/  MUFU.RCP R14, R14 ;  /* 0x0000000e000e7308 */ /* 0x000ea20000001000 */
[----:B------:R-:W-:Y:S01]  /*3170*/  SEL R25, RZ, 0x7fff8, P1 ;  /* 0x0007fff8ff197807 */ /* 0x000fe20000800000 */
[----:B------:R-:W-:Y:S01]  /*3180*/  FFMA R115, R115, R121, R120 ;  /* 0x0000007973737223 */ /* 0x000fe20000000078 */
[----:B------:R-:W-:Y:S01]  /*3190*/  FSETP.GEU.AND P1, PT, R112, RZ, PT ;  /* 0x000000ff7000720b */ /* 0x000fe20003f2e000 */
[----:B------:R-:W-:Y:S01]  /*31a0*/  FMUL R98, R33, R98 ;  /* 0x0000006221627220 */ /* 0x000fe20000400000 */
[----:B---3--:R-:W-:Y:S01]  /*31b0*/  FMUL R36, R20, R101 ;  /* 0x0000006514247220 */ /* 0x008fe20000400000 */
[----:B------:R-:W-:Y:S01]  /*31c0*/  @!P4 FMUL R89, R89, 16777216 ;  /* 0x4b8000005959c820 */ /* 0x000fe20000400000 */
[----:B------:R-:W-:Y:S01]  /*31d0*/  @!P2 FMUL R16, R16, 16777216 ;  /* 0x4b8000001010a820 */ /* 0x000fe20000400000 */
[----:B------:R-:W3:Y:S01]  /*31e0*/  MUFU.RCP R33, R110 ;  /* 0x0000006e00217308 */ /* 0x000ee20000001000 */
[----:B------:R-:W-:Y:S01]  /*31f0*/  SEL R26, RZ, 0x4, P1 ;  /* 0x00000004ff1a7807 */ /* 0x000fe20000800000 */
[----:B------:R-:W-:Y:S01]  /*3200*/  FFMA R75, R99, R98, R75 ;  /* 0x00000062634b7223 */ /* 0x000fe2000000004b */
[----:B------:R-:W-:Y:S01]  /*3210*/  FSETP.GEU.AND P1, PT, R115, RZ, PT ;  /* 0x000000ff7300720b */ /* 0x000fe20003f2e000 */
[----:B------:R-:W-:Y:S01]  /*3220*/  FMUL R27, R36, R27 ;  /* 0x0000001b241b7220 */ /* 0x000fe20000400000 */
[----:B-1----:R-:W-:Y:S01]  /*3230*/  FMUL R36, R106, R21 ;  /* 0x000000156a247220 */ /* 0x002fe20000400000 */
[----:B------:R-:W-:Y:S01]  /*3240*/  @!P2 FMUL R111, R111, 16777216 ;  /* 0x4b8000006f6fa820 */ /* 0x000fe20000400000 */
[----:B------:R-:W1:Y:S01]  /*3250*/  LDC.64 R58, c[0x0][0x260] ;  /* 0x00009800ff3a7b82 */ /* 0x000e620000000a00 */
[----:B------:R-:W4:Y:S01]  /*3260*/  MUFU.RCP R64, R64 ;  /* 0x0000004000407308 */ /* 0x000f220000001000 */
[----:B------:R-:W-:Y:S01]  /*3270*/  SEL R29, RZ, 0x1fffe, P1 ;  /* 0x0001fffeff1d7807 */ /* 0x000fe20000800000 */
[----:B------:R-:W-:Y:S01]  /*3280*/  FFMA R57, R57, R27, R68 ;  /* 0x0000001b39397223 */ /* 0x000fe20000000044 */
[----:B------:R-:W-:Y:S01]  /*3290*/  FSETP.GEU.AND P1, PT, R75, RZ, PT ;  /* 0x000000ff4b00720b */ /* 0x000fe20003f2e000 */
[----:B------:R-:W-:Y:S01]  /*32a0*/  @!P6 FMUL R94, R94, 16777216 ;  /* 0x4b8000005e5ee820 */ /* 0x000fe20000400000 */
[----:B------:R-:W-:Y:S01]  /*32b0*/  FMUL R55, R36, R55 ;  /* 0x0000003724377220 */ /* 0x000fe20000400000 */
[----:B--2---:R-:W-:Y:S01]  /*32c0*/  FMUL R20, R14, R109 ;  /* 0x0000006d0e147220 */ /* 0x004fe20000400000 */
[----:B------:R-:W-:Y:S01]  /*32d0*/  @!P6 FMUL R125, R125, 16777216 ;  /* 0x4b8000007d7de820 */ /* 0x000fe20000400000 */
[----:B------:R-:W2:Y:S01]  /*32e0*/  MUFU.RCP R124, R124 ;  /* 0x0000007c007c7308 */ /* 0x000ea20000001000 */
[----:B------:R-:W-:Y:S01]  /*32f0*/  SEL R32, RZ, 0x1, P1 ;  /* 0x00000001ff207807 */ /* 0x000fe20000800000 */
[----:B------:R-:W-:Y:S01]  /*3300*/  FFMA R53, R53, R55, R54 ;  /* 0x0000003735357223 */ /* 0x000fe20000000036 */
[----:B------:R-:W-:Y:S01]  /*3310*/  FSETP.GEU.AND P1, PT, R57, RZ, PT ;  /* 0x000000ff3900720b */ /* 0x000fe20003f2e000 */
[----:B------:R-:W-:Y:S01]  /*3320*/  FMUL R51, R20, R51 ;  /* 0x0000003314337220 */ /* 0x000fe20000400000 */
[----:B---3--:R-:W-:Y:S01]  /*3330*/  FMUL R96, R33, R96 ;  /* 0x0000006021607220 */ /* 0x008fe20000400000 */
[----:B------:R-:W-:Y:S01]  /*3340*/  IMAD.IADD R22, R22, 0x1, R24 ;  /* 0x0000000116167824 */ /* 0x000fe200078e0218 */
[----:B------:R-:W3:Y:S01]  /*3350*/  LDC.64 R60, c[0x0][0x270] ;  /* 0x00009c00ff3c7b82 */ /* 0x000ee20000000a00 */
[----:B------:R-:W5:Y:S01]  /*3360*/  MUFU.RCP R94, R94 ;  /* 0x0000005e005e7308 */ /* 0x000f620000001000 */
[----:B------:R-:W-:Y:S01]  /*3370*/  SEL R27, RZ, 0x1, P1 ;  /* 0x00000001ff1b7807 */ /* 0x000fe20000800000 */
[----:B------:R-:W-:Y:S01]  /*3380*/  FFMA R49, R49, R51, R50 ;  /* 0x0000003331317223 */ /* 0x000fe20000000032 */
[----:B------:R-:W-:Y:S01]  /*3390*/  FSETP.GEU.AND P1, PT, R53, RZ, PT ;  /* 0x000000ff3500720b */ /* 0x000fe20003f2e000 */
[----:B------:R-:W-:Y:S01]  /*33a0*/  FMUL R47, R96, R47 ;  /* 0x0000002f602f7220 */ /* 0x000fe20000400000 */
[----:B----4-:R-:W-:-:S02]  /*33b0*/  FMUL R81, R64, R81 ;  /* 0x0000005140517220 */ /* 0x010fc40000400000 */
[----:B------:R-:W-:Y:S01]  /*33c0*/  SEL R36, RZ, 0x1fffe, P1 ;  /* 0x0001fffeff247807 */ /* 0x000fe20000800000 */
[----:B------:R-:W-:Y:S01]  /*33d0*/  FFMA R45, R45, R47, R46 ;  /* 0x0000002f2d2d7223 */ /* 0x000fe2000000002e */
[----:B------:R-:W-:Y:S01]  /*33e0*/  FSETP.GEU.AND P1, PT, R49, RZ, PT ;  /* 0x000000ff3100720b */ /* 0x000fe20003f2e000 */
[----:B------:R-:W-:Y:S01]  /*33f0*/  FMUL R82, R81, R82 ;  /* 0x0000005251527220 */ /* 0x000fe20000400000 */
[----:B--2---:R-:W-:Y:S01]  /*3400*/  FMUL R89, R124, R89 ;  /* 0x000000597c597220 */ /* 0x004fe20000400000 */
[----:B------:R-:W2:Y:S01]  /*3410*/  LDC.64 R66, c[0x0][0x248] ;  /* 0x00009200ff427b82 */ /* 0x000ea20000000a00 */
[----:B------:R-:W-:Y:S01]  /*3420*/  SEL R21, RZ, 0x4, P1 ;  /* 0x00000004ff157807 */ /* 0x000fe20000800000 */
[----:B------:R-:W-:Y:S01]  /*3430*/  FFMA R83, R83, R82, R84 ;  /* 0x0000005253537223 */ /* 0x000fe20000000054 */
[----:B------:R-:W-:Y:S01]  /*3440*/  FSETP.GEU.AND P1, PT, R45, RZ, PT ;  /* 0x000000ff2d00720b */ /* 0x000fe20003f2e000 */
[----:B------:R-:W-:Y:S01]  /*3450*/  FMUL R90, R89, R90 ;  /* 0x0000005a595a7220 */ /* 0x000fe20000400000 */
[----:B-----5:R-:W-:-:S02]  /*3460*/  FMUL R20, R94, R125 ;  /* 0x0000007d5e147220 */ /* 0x020fc40000400000 */
[----:B------:R-:W-:Y:S01]  /*3470*/  SEL R14, RZ, 0x7fff8, P1 ;  /* 0x0007fff8ff0e7807 */ /* 0x000fe20000800000 */
[----:B------:R-:W-:Y:S01]  /*3480*/  FFMA R91, R91, R90, R92 ;  /* 0x0000005a5b5b7223 */ /* 0x000fe2000000005c */
[----:B------:R-:W-:Y:S01]  /*3490*/  FSETP.GEU.AND P1, PT, R83, RZ, PT ;  /* 0x000000ff5300720b */ /* 0x000fe20003f2e000 */
[----:B------:R-:W-:Y:S01]  /*34a0*/  FMUL R95, R20, R95 ;  /* 0x0000005f145f7220 */ /* 0x000fe20000400000 */
[----:B------:R-:W4:Y:S02]  /*34b0*/  LDC.64 R62, c[0x0][0x238] ;  /* 0x00008e00ff3e7b82 */ /* 0x000f240000000a00 */
[----:B------:R-:W-:Y:S01]  /*34c0*/  SEL R33, RZ, 0x7fff8, P1 ;  /* 0x0007fff8ff217807 */ /* 0x000fe20000800000 */
[----:B------:R-:W-:Y:S01]  /*34d0*/  FFMA R102, R102, R95, R103 ;  /* 0x0000005f66667223 */ /* 0x000fe20000000067 */
[----:B------:R-:W-:Y:S01]  /*34e0*/  FSETP.GEU.AND P1, PT, R91, RZ, PT ;  /* 0x000000ff5b00720b */ /* 0x000fe20003f2e000 */
[----:B------:R-:W5:Y:S01]  /*34f0*/  MUFU.RCP R16, R16 ;  /* 0x0000001000107308 */ /* 0x000f620000001000 */
[----:B------:R-:W-:-:S02]  /*3500*/  FSETP.GEU.AND P5, PT, R41, RZ, PT ;  /* 0x000000ff2900720b */ /* 0x000fc40003fae000 */
[----:B------:R-:W-:Y:S02]  /*3510*/  SEL R42, RZ, 0x4, P1 ;  /* 0x00000004ff2a7807 */ /* 0x000fe40000800000 */
[----:B------:R-:W-:Y:S02]  /*3520*/  FSETP.GEU.AND P1, PT, R102, RZ, PT ;  /* 0x000000ff6600720b */ /* 0x000fe40003f2e000 */
[----:B------:R-:W-:Y:S02]  /*3530*/  SEL R44, RZ, 0x1, P5 ;  /* 0x00000001ff2c7807 */ /* 0x000fe40002800000 */
[----:B------:R-:W-:Y:S01]  /*3540*/  SEL R35, RZ, 0x1fffe, P1 ;  /* 0x0001fffeff237807 */ /* 0x000fe20000800000 */
[----:B------:R-:W-:-:S03]  /*3550*/  IMAD.IADD R29, R29, 0x1, R32 ;  /* 0x000000011d1d7824 */ /* 0x000fc600078e0220 */
[----:B------:R-:W-:Y:S01]  /*3560*/  IADD3 R35, R35, R44, RZ ;  /* 0x0000002c23237210 */ /* 0x000fe20007ffe0ff */
[----:B-----5:R-:W-:Y:S01]  /*3570*/  FMUL R20, R16, R111 ;  /* 0x0000006f10147220 */ /* 0x020fe20000400000 */
[----:B------:R-:W-:Y:S02]  /*3580*/  LOP3.LUT R22, R22, 0x3, RZ, 0xc0, !PT ;  /* 0x0000000316167812 */ /* 0x000fe400078ec0ff */
[----:B------:R-:W-:Y:S01]  /*3590*/  LOP3.LUT R35, R35, 0x3, RZ, 0xc0, !PT ;  /* 0x0000000323237812 */ /* 0x000fe200078ec0ff */
[----:B------:R-:W-:Y:S02]  /*35a0*/  IMAD.IADD R27, R27, 0x1, R36 ;  /* 0x000000011b1b7824 */ /* 0x000fe400078e0224 */
[----:B------:R-:W-:Y:S01]  /*35b0*/  FMUL R15, R20, R15 ;  /* 0x0000000f140f7220 */ /* 0x000fe20000400000 */
[----:B------:R-:W-:Y:S02]  /*35c0*/  LOP3.LUT R29, R29, 0x3, RZ, 0xc0, !PT ;  /* 0x000000031d1d7812 */ /* 0x000fe400078ec0ff */
[----:B------:R-:W-:-:S02]  /*35d0*/  IADD3 R18, R22, R18, R23 ;  /* 0x0000001216127210 */ /* 0x000fc40007ffe017 */
[----:B------:R-:W-:Y:S01]  /*35e0*/  IADD3 R33, R35, R33, R42 ;  /* 0x0000002123217210 */ /* 0x000fe20007ffe02a */
[----:B------:R-:W-:Y:S01]  /*35f0*/  FFMA R15, R38, R15, R39 ;  /* 0x0000000f260f7223 */ /* 0x000fe20000000027 */
[----:B------:R-:W-:Y:S02]  /*3600*/  LOP3.LUT R27, R27, 0x3, RZ, 0xc0, !PT ;  /* 0x000000031b1b7812 */ /* 0x000fe400078ec0ff */
[----:B------:R-:W-:Y:S02]  /*3610*/  IADD3 R25, R29, R25, R26 ;  /* 0x000000191d197210 */ /* 0x000fe40007ffe01a */
[----:B------:R-:W-:Y:S02]  /*3620*/  SHF.L.U32 R18, R18, 0x8, RZ ;  /* 0x0000000812127819 */ /* 0x000fe400000006ff */
[----:B------:R-:W-:Y:S02]  /*3630*/  LOP3.LUT R16, R33, 0xf, RZ, 0xc0, !PT ;  /* 0x0000000f21107812 */ /* 0x000fe400078ec0ff */
[----:B------:R-:W-:-:S02]  /*3640*/  IADD3 R21, R27, R14, R21 ;  /* 0x0000000e1b157210 */ /* 0x000fc40007ffe015 */
[----:B------:R-:W-:Y:S01]  /*3650*/  LOP3.LUT R14, R18, 0xf00, RZ, 0xe2, !PT ;  /* 0x00000f00120e7812 */ /* 0x000fe200078ee2ff */
[----:B------:R-:W-:Y:S01]  /*3660*/  IMAD R16, R25, 0x10, R16 ;  /* 0x0000001019107824 */ /* 0x000fe200078e0210 */
[----:B------:R-:W-:-:S03]  /*3670*/  FSETP.GEU.AND P1, PT, R15, RZ, PT ;  /* 0x000000ff0f00720b */ /* 0x000fc60003f2e000 */
[----:B------:R-:W-:Y:S01]  /*3680*/  IMAD R14, R21, 0x1000, R14 ;  /* 0x00001000150e7824 */ /* 0x000fe200078e020e */
[----:B------:R-:W-:Y:S02]  /*3690*/  FSEL R20, R15, RZ, P1 ;  /* 0x000000ff0f147208 */ /* 0x000fe40000800000 */
[----:B------:R-:W-:-:S04]  /*36a0*/  LOP3.LUT R15, R16, 0xff, RZ, 0xc0, !PT ;  /* 0x000000ff100f7812 */ /* 0x000fc800078ec0ff */
[----:B------:R-:W-:-:S04]  /*36b0*/  IADD3 R14, R14, R15, RZ ;  /* 0x0000000f0e0e7210 */ /* 0x000fc80007ffe0ff */
[----:B------:R-:W-:-:S04]  /*36c0*/  LOP3.LUT R14, R14, 0xffff, RZ, 0xc0, !PT ;  /* 0x0000ffff0e0e7812 */ /* 0x000fc800078ec0ff */
[----:B------:R-:W-:-:S04]  /*36d0*/  SHF.R.U32.HI R15, RZ, 0x7, R14 ;  /* 0x00000007ff0f7819 */ /* 0x000fc8000001160e */
[----:B------:R-:W-:Y:S01]  /*36e0*/  LOP3.LUT R15, R15, 0x1, RZ, 0xc0, !PT ;  /* 0x000000010f0f7812 */ /* 0x000fe200078ec0ff */
[----:B------:R-:W-:Y:S01]  /*36f0*/  VIADD R18, R9, 0xffffff40 ;  /* 0xffffff4009127836 */ /* 0x000fe20000000000 */
[----:B------:R-:W-:Y:S02]  /*3700*/  ISETP.NE.AND P0, PT, R100, RZ, PT ;  /* 0x000000ff6400720c */ /* 0x000fe40003f05270 */
[----:B------:R-:W-:-:S04]  /*3710*/  ISETP.NE.U32.AND P1, PT, R15, 0x1, PT ;  /* 0x000000010f00780c */ /* 0x000fc80003f25070 */
[----:B------:R-:W-:Y:S02]  /*3720*/  FSEL R72, R72, RZ, P1 ;  /* 0x000000ff48487208 */ /* 0x000fe40000800000 */
[----:B------:R-:W-:Y:S01]  /*3730*/  ISETP.LT.U32.AND P1, PT, R18, 0x60, !P0 ;  /* 0x000000601200780c */ /* 0x000fe20004721070 */
[----:B------:R-:W-:Y:S01]  /*3740*/  IMAD.MOV.U32 R15, RZ, RZ, RZ ;  /* 0x000000ffff0f7224 */ /* 0x000fe200078e00ff */
[----:B------:R-:W-:Y:S01]  /*3750*/  ISETP.GE.U32.AND P3, PT, R17, 0x60, PT ;  /* 0x000000601100780c */ /* 0x000fe20003f66070 */
[----:B---3--:R-:W-:-:S10]  /*3760*/  IMAD.WIDE R16, R9, 0x4, R60 ;  /* 0x0000000409107825 */ /* 0x008fd400078e023c */
[----:B------:R3:W5:Y:S01]  /*3770*/  @P1 LDG.E.EL R15, desc[UR4][R16.64+-0x300] ;  /* 0xfffd0004100f1981 */ /* 0x000762000c2e1900 */
[----:B------:R-:W-:Y:S02]  /*3780*/  IMAD R22, R18, 0xa9, R79 ;  /* 0x000000a912167824 */ /* 0x000fe400078e024f */
[----:B------:R-:W-:Y:S02]  /*3790*/  IMAD.MOV.U32 R21, RZ, RZ, RZ ;  /* 0x000000ffff157224 */ /* 0x000fe400078e00ff */
[----:B---3--:R-:W-:Y:S01]  /*37a0*/  IMAD R16, R11, 0x3f60, R22 ;  /* 0x00003f600b107824 */ /* 0x008fe200078e0216 */
[----:B------:R-:W-:-:S03]  /*37b0*/  HFMA2.MMA R35, -RZ, RZ, 0, 0 ;  /* 0x00000000ff237435 */ /* 0x000fc600000001ff */
[----:B-1----:R-:W-:-:S04]  /*37c0*/  IMAD.WIDE R16, R16, 0x4, R58 ;  /* 0x0000000410107825 */ /* 0x002fc800078e023a */
[----:B------:R-:W-:Y:S02]  /*37d0*/  IMAD.MOV.U32 R33, RZ, RZ, RZ ;  /* 0x000000ffff217224 */ /* 0x000fe400078e00ff */
[----:B------:R-:W-:-:S04]  /*37e0*/  IMAD.WIDE R24, R9, 0x4, R118 ;  /* 0x0000000409187825 */ /* 0x000fc800078e0276 */
[----:B------:R-:W-:Y:S01]  /*37f0*/  IMAD.WIDE R26, R9, 0x4, R116 ;  /* 0x00000004091a7825 */ /* 0x000fe200078e0274 */
[----:B------:R-:W3:Y:S04]  /*3800*/  @P1 LDG.E.EL R33, desc[UR4][R24.64+-0x300] ;  /* 0xfffd000418211981 */ /* 0x000ee8000c2e1900 */
[----:B------:R-:W2:Y:S01]  /*3810*/  @P1 LDG.E.EL R35, desc[UR4][R26.64+-0x300] ;  /* 0xfffd00041a231981 */ /* 0x000ea2000c2e1900 */
[----:B-----5:R-:W-:-:S05]  /*3820*/  SEL R15, R15, RZ, P1 ;  /* 0x000000ff0f0f7207 */ /* 0x020fca0000800000 */
[----:B------:R-:W-:Y:S01]  /*3830*/  FADD R23, R15, 0.0010000000474974513054 ;  /* 0x3a83126f0f177421 */ /* 0x000fe20000000000 */
[----:B------:R-:W-:-:S03]  /*3840*/  MOV R15, RZ ;  /* 0x000000ff000f7202 */ /* 0x000fc60000000f00 */
[----:B------:R0:W1:Y:S03]  /*3850*/  MUFU.SQRT R29, R23 ;  /* 0x00000017001d7308 */ /* 0x0000660000002000 */
[----:B------:R5:W4:Y:S01]  /*3860*/  @P1 LDG.E R15, desc[UR4][R16.64] ;  /* 0x00000004100f1981 */ /* 0x000b22000c1e1900 */
[----:B0-----:R-:W-:-:S05]  /*3870*/  IMAD.WIDE R22, R9, 0x4, R86 ;  /* 0x0000000409167825 */ /* 0x001fca00078e0256 */
[----:B------:R-:W4:Y:S01]  /*3880*/  @P1 LDG.E.EL R21, desc[UR4][R22.64+-0x300] ;  /* 0xfffd000416151981 */ /* 0x000f22000c2e1900 */
[----:B------:R-:W-:Y:S02]  /*3890*/  ISETP.GT.AND P5, PT, R10, 0x11f, PT ;  /* 0x0000011f0a00780c */ /* 0x000fe40003fa4270 */
[C---:B-1----:R-:W-:Y:S02]  /*38a0*/  FSETP.GT.AND P2, PT, R29.reuse, 8.50705917302346158658e+37, PT ;  /* 0x7e8000001d00780b */ /* 0x042fe40003f44000 */
[----:B------:R-:W-:Y:S02]  /*38b0*/  @P3 FSEL R20, R72, RZ, P5 ;  /* 0x000000ff48143208 */ /* 0x000fe40002800000 */
[----:B------:R-:W-:-:S09]  /*38c0*/  FSETP.GEU.AND P3, PT, R29, 1.175494350822287508e-38, PT ;  /* 0x008000001d00780b */ /* 0x000fd20003f6e000 */
[----:B------:R-:W-:-:S04]  /*38d0*/  @P2 FMUL R29, R29, 0.25 ;  /* 0x3e8000001d1d2820 */ /* 0x000fc80000400000 */
[----:B------:R-:W-:-:S06]  /*38e0*/  @!P3 FMUL R29, R29, 16777216 ;  /* 0x4b8000001d1db820 */ /* 0x000fcc0000400000 */
[----:B------:R-:W0:Y:S01]  /*38f0*/  MUFU.RCP R29, R29 ;  /* 0x0000001d001d7308 */ /* 0x000e220000001000 */
[----:B------:R-:W-:-:S05]  /*3900*/  FSEL R32, R97, 1, P2 ;  /* 0x3f80000061207808 */ /* 0x000fca0001000000 */
[----:B------:R-:W-:Y:S01]  /*3910*/  @!P3 FMUL R32, R32, 16777216 ;  /* 0x4b8000002020b820 */ /* 0x000fe20000400000 */
[----:B---3--:R-:W-:Y:S02]  /*3920*/  SEL R38, R33, RZ, P1 ;  /* 0x000000ff21267207 */ /* 0x008fe40000800000 */
[----:B--2---:R-:W-:Y:S01]  /*3930*/  SEL R35, R35, RZ, P1 ;  /* 0x000000ff23237207 */ /* 0x004fe20000800000 */
[----:B0-----:R-:W-:Y:S01]  /*3940*/  FMUL R32, R29, R32 ;  /* 0x000000201d207220 */ /* 0x001fe20000400000 */
[----:B------:R-:W-:Y:S01]  /*3950*/  ISETP.GT.AND P2, PT, R9, 0x11f, PT ;  /* 0x0000011f0900780c */ /* 0x000fe20003f44270 */
[----:B-----5:R-:W-:Y:S01]  /*3960*/  IMAD.WIDE R16, R8, 0x4, R60 ;  /* 0x0000000408107825 */ /* 0x020fe200078e023c */
[----:B----4-:R-:W-:Y:S02]  /*3970*/  SEL R15, R15, RZ, P1 ;  /* 0x000000ff0f0f7207 */ /* 0x010fe40000800000 */
[----:B------:R-:W-:-:S05]  /*3980*/  SEL R36, R21, RZ, P1 ;  /* 0x000000ff15247207 */ /* 0x000fca0000800000 */
[----:B------:R-:W-:-:S04]  /*3990*/  FADD R15, R15, -R36 ;  /* 0x800000240f0f7221 */ /* 0x000fc80000000000 */
[----:B------:R-:W-:-:S04]  /*39a0*/  FMUL R15, R32, R15 ;  /* 0x0000000f200f7220 */ /* 0x000fc80000400000 */
[----:B------:R-:W-:-:S05]  /*39b0*/  FFMA R15, R38, R15, R35 ;  /* 0x0000000f260f7223 */ /* 0x000fca0000000023 */
[----:B------:R-:W-:-:S04]  /*39c0*/  FSETP.GEU.AND P1, PT, R15, RZ, PT ;  /* 0x000000ff0f00720b */ /* 0x000fc80003f2e000 */
[----:B------:R-:W-:Y:S02]  /*39d0*/  FSEL R21, R15, RZ, P1 ;  /* 0x000000ff0f157208 */ /* 0x000fe40000800000 */
[----:B------:R-:W-:-:S04]  /*39e0*/  SHF.R.U32.HI R15, RZ, 0x6, R14 ;  /* 0x00000006ff0f7819 */ /* 0x000fc8000001160e */
[----:B------:R-:W-:-:S04]  /*39f0*/  LOP3.LUT R15, R15, 0x1, RZ, 0xc0, !PT ;  /* 0x000000010f0f7812 */ /* 0x000fc800078ec0ff */
[----:B------:R-:W-:-:S04]  /*3a00*/  ISETP.NE.U32.AND P1, PT, R15, 0x1, PT ;  /* 0x000000010f00780c */ /* 0x000fc80003f25070 */
[----:B------:R-:W-:Y:S02]  /*3a10*/  FSEL R112, R112, RZ, P1 ;  /* 0x000000ff70707208 */ /* 0x000fe40000800000 */
[----:B------:R-:W-:Y:S01]  /*3a20*/  ISETP.GE.U32.AND P1, PT, R18, 0x60, PT ;  /* 0x000000601200780c */ /* 0x000fe20003f26070 */
[----:B------:R-:W-:Y:S02]  /*3a30*/  VIADD R18, R8, 0xffffff40 ;  /* 0xffffff4008127836 */ /* 0x000fe40000000000 */
[----:B------:R-:W-:-:S10]  /*3a40*/  IMAD.MOV.U32 R15, RZ, RZ, RZ ;  /* 0x000000ffff0f7224 */ /* 0x000fd400078e00ff */
[----:B------:R-:W-:Y:S02]  /*3a50*/  @P1 FSEL R21, R112, RZ, P2 ;  /* 0x000000ff70151208 */ /* 0x000fe40001000000 */
[----:B------:R-:W-:-:S13]  /*3a60*/  ISETP.LT.U32.AND P1, PT, R18, 0x60, !P0 ;  /* 0x000000601200780c */ /* 0x000fda0004721070 */
[----:B------:R0:W2:Y:S01]  /*3a70*/  @P1 LDG.E.EL R15, desc[UR4][R16.64+-0x300] ;  /* 0xfffd0004100f1981 */ /* 0x0000a2000c2e1900 */
[----:B------:R-:W-:Y:S02]  /*3a80*/  IMAD R22, R18, 0xa9, R77 ;  /* 0x000000a912167824 */ /* 0x000fe400078e024d */
[----:B------:R-:W-:Y:S02]  /*3a90*/  IMAD.MOV.U32 R29, RZ, RZ, RZ ;  /* 0x000000ffff1d7224 */ /* 0x000fe400078e00ff */
[----:B0-----:R-:W-:-:S04]  /*3aa0*/  IMAD R16, R11, 0x3f60, R22 ;  /* 0x00003f600b107824 */ /* 0x001fc800078e0216 */
[----:B------:R-:W-:Y:S01]  /*3ab0*/  IMAD.WIDE R16, R16, 0x4, R58 ;  /* 0x0000000410107825 */ /* 0x000fe200078e023a */
[----:B------:R-:W-:-:S03]  /*3ac0*/  CS2R R36, SRZ ;  /* 0x0000000000247805 */ /* 0x000fc6000001ff00 */
[----:B------:R-:W-:Y:S02]  /*3ad0*/  IMAD.MOV.U32 R35, RZ, RZ, RZ ;  /* 0x000000ffff237224 */ /* 0x000fe400078e00ff */
[----:B------:R-:W-:-:S04]  /*3ae0*/  IMAD.WIDE R24, R8, 0x4, R118 ;  /* 0x0000000408187825 */ /* 0x000fc800078e0276 */
[----:B------:R-:W-:Y:S01]  /*3af0*/  IMAD.WIDE R26, R8, 0x4, R116 ;  /* 0x00000004081a7825 */ /* 0x000fe200078e0274 */
[----:B------:R-:W3:Y:S04]  /*3b00*/  @P1 LDG.E.EL R35, desc[UR4][R24.64+-0x300] ;  /* 0xfffd000418231981 */ /* 0x000ee8000c2e1900 */
[----:B------:R-:W4:Y:S01]  /*3b10*/  @P1 LDG.E.EL R36, desc[UR4][R26.64+-0x300] ;  /* 0xfffd00041a241981 */ /* 0x000f22000c2e1900 */
[----:B--2---:R-:W-:-:S05]  /*3b20*/  SEL R15, R15, RZ, P1 ;  /* 0x000000ff0f0f7207 */ /* 0x004fca0000800000 */
[----:B------:R-:W-:Y:S01]  /*3b30*/  FADD R23, R15, 0.0010000000474974513054 ;  /* 0x3a83126f0f177421 */ /* 0x000fe20000000000 */
[----:B------:R-:W-:-:S03]  /*3b40*/  MOV R15, RZ ;  /* 0x000000ff000f7202 */ /* 0x000fc60000000f00 */
[----:B------:R0:W1:Y:S03]  /*3b50*/  MUFU.SQRT R32, R23 ;  /* 0x0000001700207308 */ /* 0x0000660000002000 */
[----:B------:R-:W2:Y:S01]  /*3b60*/  @P1 LDG.E R15, desc[UR4][R16.64] ;  /* 0x00000004100f1981 */ /* 0x000ea2000c1e1900 */
[----:B0-----:R-:W-:-:S05]  /*3b70*/  IMAD.WIDE R22, R8, 0x4, R86 ;  /* 0x0000000408167825 */ /* 0x001fca00078e0256 */
[----:B------:R0:W5:Y:S01]  /*3b80*/  @P1 LDG.E.EL R29, desc[UR4][R22.64+-0x300] ;  /* 0xfffd0004161d1981 */ /* 0x000162000c2e1900 */
[C---:B-1----:R-:W-:Y:S02]  /*3b90*/  FSETP.GT.AND P2, PT, R32.reuse, 8.50705917302346158658e+37, PT ;  /* 0x7e8000002000780b */ /* 0x042fe40003f44000 */
[----:B------:R-:W-:-:S11]  /*3ba0*/  FSETP.GEU.AND P3, PT, R32, 1.175494350822287508e-38, PT ;  /* 0x008000002000780b */ /* 0x000fd60003f6e000 */
[----:B------:R-:W-:-:S04]  /*3bb0*/  @P2 FMUL R32, R32, 0.25 ;  /* 0x3e80000020202820 */ /* 0x000fc80000400000 */
[----:B------:R-:W-:-:S06]  /*3bc0*/  @!P3 FMUL R32, R32, 16777216 ;  /* 0x4b8000002020b820 */ /* 0x000fcc0000400000 */
[----:B------:R-:W0:Y:S01]  /*3bd0*/  MUFU.RCP R32, R32 ;  /* 0x0000002000207308 */ /* 0x000e220000001000 */
[----:B------:R-:W-:-:S05]  /*3be0*/  FSEL R33, R97, 1, P2 ;  /* 0x3f80000061217808 */ /* 0x000fca0001000000 */
[----:B------:R-:W-:Y:S01]  /*3bf0*/  @!P3 FMUL R33, R33, 16777216 ;  /* 0x4b8000002121b820 */ /* 0x000fe20000400000 */
[----:B---3--:R-:W-:-:S03]  /*3c00*/  SEL R40, R35, RZ, P1 ;  /* 0x000000ff23287207 */ /* 0x008fc60000800000 */
[----:B0-----:R-:W-:Y:S01]  /*3c10*/  FMUL R22, R32, R33 ;  /* 0x0000002120167220 */ /* 0x001fe20000400000 */
[----:B------:R-:W-:Y:S01]  /*3c20*/  ISETP.GT.AND P2, PT, R8, 0x11f, PT ;  /* 0x0000011f0800780c */ /* 0x000fe20003f44270 */
[----:B------:R-:W-:Y:S01]  /*3c30*/  IMAD.WIDE R16, R7, 0x4, R60 ;  /* 0x0000000407107825 */ /* 0x000fe200078e023c */
[----:B--2---:R-:W-:Y:S02]  /*3c40*/  SEL R15, R15, RZ, P1 ;  /* 0x000000ff0f0f7207 */ /* 0x004fe40000800000 */
[----:B-----5:R-:W-:Y:S02]  /*3c50*/  SEL R38, R29, RZ, P1 ;  /* 0x000000ff1d267207 */ /* 0x020fe40000800000 */
[----:B----4-:R-:W-:-:S03]  /*3c60*/  SEL R29, R36, RZ, P1 ;  /* 0x000000ff241d7207 */ /* 0x010fc60000800000 */
        /* <DEDUP_REMOVED lines=9> */
[----:B------:R-:W-:Y:S02]  /*3d00*/  ISETP.GE.U32.AND P1, PT, R18, 0x60, PT ;  /* 0x000000601200780c */ /* 0x000fe40003f26070 */
[----:B------:R-:W-:Y:S01]  /*3d10*/  IADD3 R15, R7, -0xc0, RZ ;  /* 0xffffff40070f7810 */ /* 0x000fe20007ffe0ff */
[----:B------:R-:W-:-:S10]  /*3d20*/  IMAD.MOV.U32 R18, RZ, RZ, RZ ;  /* 0x000000ffff127224 */ /* 0x000fd400078e00ff */
[----:B------:R-:W-:Y:S02]  /*3d30*/  @P1 FSEL R22, R115, RZ, P2 ;  /* 0x000000ff73161208 */ /* 0x000fe40001000000 */
[----:B------:R-:W-:-:S13]  /*3d40*/  ISETP.LT.U32.AND P1, PT, R15, 0x60, !P0 ;  /* 0x000000600f00780c */ /* 0x000fda0004721070 */
[----:B------:R-:W2:Y:S01]  /*3d50*/  @P1 LDG.E.EL R18, desc[UR4][R16.64+-0x300] ;  /* 0xfffd000410121981 */ /* 0x000ea2000c2e1900 */
[----:B------:R-:W-:Y:S01]  /*3d60*/  HFMA2.MMA R23, -RZ, RZ, 0, 0 ;  /* 0x00000000ff177435 */ /* 0x000fe200000001ff */
[----:B------:R-:W-:Y:S02]  /*3d70*/  IMAD.MOV.U32 R29, RZ, RZ, RZ ;  /* 0x000000ffff1d7224 */ /* 0x000fe400078e00ff */
[----:B------:R-:W-:-:S04]  /*3d80*/  IMAD.WIDE R32, R7, 0x4, R116 ;  /* 0x0000000407207825 */ /* 0x000fc800078e0274 */
[----:B------:R-:W-:-:S05]  /*3d90*/  IMAD.WIDE R24, R7, 0x4, R86 ;  /* 0x0000000407187825 */ /* 0x000fca00078e0256 */
[----:B------:R-:W3:Y:S01]  /*3da0*/  @P1 LDG.E.EL R29, desc[UR4][R24.64+-0x300] ;  /* 0xfffd0004181d1981 */ /* 0x000ee2000c2e1900 */
[----:B--2---:R-:W-:-:S05]  /*3db0*/  SEL R18, R18, RZ, P1 ;  /* 0x000000ff12127207 */ /* 0x004fca0000800000 */
[----:B------:R-:W-:Y:S01]  /*3dc0*/  FADD R26, R18, 0.0010000000474974513054 ;  /* 0x3a83126f121a7421 */ /* 0x000fe20000000000 */
[----:B------:R-:W-:-:S04]  /*3dd0*/  IMAD R18, R15, 0xa9, R70 ;  /* 0x000000a90f127824 */ /* 0x000fc800078e0246 */
[----:B------:R-:W-:Y:S02]  /*3de0*/  IMAD R16, R11, 0x3f60, R18 ;  /* 0x00003f600b107824 */ /* 0x000fe400078e0212 */
[----:B------:R-:W-:Y:S02]  /*3df0*/  IMAD.MOV.U32 R18, RZ, RZ, RZ ;  /* 0x000000ffff127224 */ /* 0x000fe400078e00ff */
[----:B------:R-:W-:Y:S01]  /*3e00*/  IMAD.WIDE R16, R16, 0x4, R58 ;  /* 0x0000000410107825 */ /* 0x000fe200078e023a */
[----:B------:R0:W1:Y:S03]  /*3e10*/  MUFU.SQRT R35, R26 ;  /* 0x0000001a00237308 */ /* 0x0000660000002000 */
[----:B------:R-:W2:Y:S04]  /*3e20*/  @P1 LDG.E.EL R18, desc[UR4][R32.64+-0x300] ;  /* 0xfffd000420121981 */ /* 0x000ea8000c2e1900 */
[----:B------:R4:W5:Y:S01]  /*3e30*/  @P1 LDG.E R23, desc[UR4][R16.64] ;  /* 0x0000000410171981 */ /* 0x000962000c1e1900 */
[----:B0-----:R-:W-:-:S05]  /*3e40*/  IMAD.WIDE R26, R7, 0x4, R118 ;  /* 0x00000004071a7825 */ /* 0x001fca00078e0276 */
[----:B------:R-:W5:Y:S01]  /*3e50*/  @P1 LDG.E.EL R37, desc[UR4][R26.64+-0x300] ;  /* 0xfffd00041a251981 */ /* 0x000f62000c2e1900 */
[C---:B-1----:R-:W-:Y:S02]  /*3e60*/  FSETP.GT.AND P2, PT, R35.reuse, 8.50705917302346158658e+37, PT ;  /* 0x7e8000002300780b */ /* 0x042fe40003f44000 */
[----:B------:R-:W-:-:S11]  /*3e70*/  FSETP.GEU.AND P3, PT, R35, 1.175494350822287508e-38, PT ;  /* 0x008000002300780b */ /* 0x000fd60003f6e000 */
[----:B------:R-:W-:-:S04]  /*3e80*/  @P2 FMUL R35, R35, 0.25 ;  /* 0x3e80000023232820 */ /* 0x000fc80000400000 */
[----:B------:R-:W-:-:S06]  /*3e90*/  @!P3 FMUL R35, R35, 16777216 ;  /* 0x4b8000002323b820 */ /* 0x000fcc0000400000 */
[----:B------:R-:W0:Y:S01]  /*3ea0*/  MUFU.RCP R35, R35 ;  /* 0x0000002300237308 */ /* 0x000e220000001000 */
[----:B------:R-:W-:Y:S02]  /*3eb0*/  FSEL R36, R97, 1, P2 ;  /* 0x3f80000061247808 */ /* 0x000fe40001000000 */
[----:B---3--:R-:W-:-:S03]  /*3ec0*/  SEL R29, R29, RZ, P1 ;  /* 0x000000ff1d1d7207 */ /* 0x008fc60000800000 */
[----:B------:R-:W-:Y:S01]  /*3ed0*/  @!P3 FMUL R36, R36, 16777216 ;  /* 0x4b8000002424b820 */ /* 0x000fe20000400000 */
[----:B----4-:R-:W-:-:S04]  /*3ee0*/  SHF.R.U32.HI R16, RZ, 0x4, R14 ;  /* 0x00000004ff107819 */ /* 0x010fc8000001160e */
[----:B------:R-:W-:Y:S02]  /*3ef0*/  LOP3.LUT R16, R16, 0x1, RZ, 0xc0, !PT ;  /* 0x0000000110107812 */ /* 0x000fe400078ec0ff */
[----:B------:R-:W-:Y:S02]  /*3f00*/  ISETP.GT.AND P2, PT, R7, 0x11f, PT ;  /* 0x0000011f0700780c */ /* 0x000fe40003f44270 */
[----:B--2---:R-:W-:Y:S02]  /*3f10*/  SEL R24, R18, RZ, P1 ;  /* 0x000000ff12187207 */ /* 0x004fe40000800000 */
[----:B-----5:R-:W-:Y:S01]  /*3f20*/  SEL R18, R23, RZ, P1 ;  /* 0x000000ff17127207 */ /* 0x020fe20000800000 */
[----:B0-----:R-:W-:-:S04]  /*3f30*/  FMUL R23, R35, R36 ;  /* 0x0000002423177220 */ /* 0x001fc80000400000 */
[----:B------:R-:W-:Y:S01]  /*3f40*/  FADD R18, R18, -R29 ;  /* 0x8000001d12127221 */ /* 0x000fe20000000000 */
[----:B------:R-:W-:-:S03]  /*3f50*/  SEL R37, R37, RZ, P1 ;  /* 0x000000ff25257207 */ /* 0x000fc60000800000 */
[----:B------:R-:W-:-:S04]  /*3f60*/  FMUL R18, R23, R18 ;  /* 0x0000001217127220 */ /* 0x000fc80000400000 */
[----:B------:R-:W-:-:S05]  /*3f70*/  FFMA R18, R37, R18, R24 ;  /* 0x0000001225127223 */ /* 0x000fca0000000018 */
[----:B------:R-:W-:-:S04]  /*3f80*/  FSETP.GEU.AND P1, PT, R18, RZ, PT ;  /* 0x000000ff1200720b */ /* 0x000fc80003f2e000 */
[----:B------:R-:W-:Y:S02]  /*3f90*/  FSEL R23, R18, RZ, P1 ;  /* 0x000000ff12177208 */ /* 0x000fe40000800000 */
[----:B------:R-:W-:-:S04]  /*3fa0*/  ISETP.NE.U32.AND P1, PT, R16, 0x1, PT ;  /* 0x000000011000780c */ /* 0x000fc80003f25070 */
[----:B------:R-:W-:Y:S02]  /*3fb0*/  FSEL R75, R75, RZ, P1 ;  /* 0x000000ff4b4b7208 */ /* 0x000fe40000800000 */
[----:B------:R-:W-:Y:S01]  /*3fc0*/  ISETP.GE.U32.AND P1, PT, R15, 0x60, PT ;  /* 0x000000600f00780c */ /* 0x000fe20003f26070 */
[----:B------:R-:W-:-:S12]  /*3fd0*/  VIADD R16, R0, 0xffffff40 ;  /* 0xffffff4000107836 */ /* 0x000fd80000000000 */
[----:B------:R-:W-:Y:S02]  /*3fe0*/  @P1 FSEL R23, R75, RZ, P2 ;  /* 0x000000ff4b171208 */ /* 0x000fe40001000000 */
[----:B------:R-:W-:-:S04]  /*3ff0*/  ISETP.GE.U32.AND P1, PT, R16, 0x60, PT ;  /* 0x000000601000780c */ /* 0x000fc80003f26070 */
[----:B------:R-:W-:Y:S01]  /*4000*/  ISETP.LT.AND P2, PT, R6, 0x3f600, !P1 ;  /* 0x0003f6000600780c */ /* 0x000fe20004f41270 */
[----:B------:R-:W-:Y:S01]  /*4010*/  IMAD.WIDE R24, R0, 0x4, R60 ;  /* 0x0000000400187825 */ /* 0x000fe200078e023c */
[----:B------:R-:W-:-:S11]  /*4020*/  MOV R15, RZ ;  /* 0x000000ff000f7202 */ /* 0x000fd60000000f00 */
[----:B------:R0:W2:Y:S01]  /*4030*/  @P2 LDG.E.EL R15, desc[UR4][R24.64+-0x300] ;  /* 0xfffd0004180f2981 */ /* 0x0000a2000c2e1900 */
[----:B------:R-:W-:Y:S02]  /*4040*/  IMAD R16, R16, 0xa9, R13 ;  /* 0x000000a910107824 */ /* 0x000fe400078e020d */
[----:B------:R-:W-:Y:S02]  /*4050*/  IMAD.MOV.U32 R18, RZ, RZ, RZ ;  /* 0x000000ffff127224 */ /* 0x000fe400078e00ff */
[----:B------:R-:W-:Y:S01]  /*4060*/  IMAD.WIDE R16, R16, 0x4, R58 ;  /* 0x0000000410107825 */ /* 0x000fe200078e023a */
[----:B------:R-:W-:-:S03]  /*4070*/  HFMA2.MMA R35, -RZ, RZ, 0, 0 ;  /* 0x00000000ff237435 */ /* 0x000fc600000001ff */
[----:B0-----:R-:W-:-:S05]  /*4080*/  IMAD.WIDE R24, R0, 0x4, R86 ;  /* 0x0000000400187825 */ /* 0x001fca00078e0256 */
[----:B------:R-:W3:Y:S01]  /*4090*/  @P2 LDG.E.EL R18, desc[UR4][R24.64+-0x300] ;  /* 0xfffd000418122981 */ /* 0x000ee2000c2e1900 */
[----:B------:R-:W-:Y:S02]  /*40a0*/  IMAD.MOV.U32 R37, RZ, RZ, RZ ;  /* 0x000000ffff257224 */ /* 0x000fe400078e00ff */
[----:B------:R-:W-:-:S05]  /*40b0*/  IMAD.WIDE R32, R0, 0x4, R116 ;  /* 0x0000000400207825 */ /* 0x000fca00078e0274 */
[----:B------:R-:W4:Y:S01]  /*40c0*/  @P2 LDG.E.EL R37, desc[UR4][R32.64+-0x300] ;  /* 0xfffd000420252981 */ /* 0x000f22000c2e1900 */
[----:B--2---:R-:W-:-:S05]  /*40d0*/  SEL R15, R15, RZ, P2 ;  /* 0x000000ff0f0f7207 */ /* 0x004fca0001000000 */
[----:B------:R-:W-:Y:S01]  /*40e0*/  FADD R26, R15, 0.0010000000474974513054 ;  /* 0x3a83126f0f1a7421 */ /* 0x000fe20000000000 */
[----:B------:R-:W-:-:S03]  /*40f0*/  IMAD.MOV.U32 R15, RZ, RZ, RZ ;  /* 0x000000ffff0f7224 */ /* 0x000fc600078e00ff */
        /* <DEDUP_REMOVED lines=8> */
[----:B------:R-:W1:Y:S01]  /*4180*/  MUFU.RCP R29, R29 ;  /* 0x0000001d001d7308 */ /* 0x000e620000001000 */
[----:B------:R-:W-:Y:S02]  /*4190*/  FSEL R36, R97, 1, P3 ;  /* 0x3f80000061247808 */ /* 0x000fe40001800000 */
[----:B---3--:R-:W-:-:S03]  /*41a0*/  SEL R18, R18, RZ, P2 ;  /* 0x000000ff12127207 */ /* 0x008fc60001000000 */
[----:B------:R-:W-:Y:S01]  /*41b0*/  @!P4 FMUL R36, R36, 16777216 ;  /* 0x4b8000002424c820 */ /* 0x000fe20000400000 */
[----:B----4-:R-:W-:-:S03]  /*41c0*/  SEL R37, R37, RZ, P2 ;  /* 0x000000ff25257207 */ /* 0x010fc60001000000 */
[----:B-1----:R-:W-:Y:S01]  /*41d0*/  FMUL R36, R29, R36 ;  /* 0x000000241d247220 */ /* 0x002fe20000400000 */
[----:B------:R-:W-:Y:S01]  /*41e0*/  ISETP.GT.AND P5, PT, R0, 0x11f, PT ;  /* 0x0000011f0000780c */ /* 0x000fe20003fa4270 */
[----:B0-----:R-:W-:Y:S01]  /*41f0*/  IMAD.WIDE R26, R3, 0x4, R60 ;  /* 0x00000004031a7825 */ /* 0x001fe200078e023c */
[----:B------:R-:W-:Y:S02]  /*4200*/  MOV R17, RZ ;  /* 0x000000ff00117202 */ /* 0x000fe40000000f00 */
[----:B--2---:R-:W-:-:S05]  /*4210*/  SEL R15, R15, RZ, P2 ;  /* 0x000000ff0f0f7207 */ /* 0x004fca0001000000 */
[----:B------:R-:W-:-:S04]  /*4220*/  FADD R15, R15, -R18 ;  /* 0x800000120f0f7221 */ /* 0x000fc80000000000 */
[----:B------:R-:W-:Y:S01]  /*4230*/  FMUL R15, R36, R15 ;  /* 0x0000000f240f7220 */ /* 0x000fe20000400000 */
[----:B-----5:R-:W-:-:S05]  /*4240*/  SEL R16, R35, RZ, P2 ;  /* 0x000000ff23107207 */ /* 0x020fca0001000000 */
[----:B------:R-:W-:-:S05]  /*4250*/  FFMA R15, R16, R15, R37 ;  /* 0x0000000f100f7223 */ /* 0x000fca0000000025 */
[----:B------:R-:W-:-:S04]  /*4260*/  FSETP.GEU.AND P2, PT, R15, RZ, PT ;  /* 0x000000ff0f00720b */ /* 0x000fc80003f4e000 */
[----:B------:R-:W-:Y:S02]  /*4270*/  FSEL R16, R15, RZ, P2 ;  /* 0x000000ff0f107208 */ /* 0x000fe40001000000 */
[----:B------:R-:W-:-:S04]  /*4280*/  SHF.R.U32.HI R15, RZ, 0x3, R14 ;  /* 0x00000003ff0f7819 */ /* 0x000fc8000001160e */
[----:B------:R-:W-:-:S04]  /*4290*/  LOP3.LUT R15, R15, 0x1, RZ, 0xc0, !PT ;  /* 0x000000010f0f7812 */ /* 0x000fc800078ec0ff */
[----:B------:R-:W-:Y:S01]  /*42a0*/  ISETP.NE.U32.AND P2, PT, R15, 0x1, PT ;  /* 0x000000010f00780c */ /* 0x000fe20003f45070 */
[----:B------:R-:W-:-:S03]  /*42b0*/  VIADD R15, R3, 0xffffff40 ;  /* 0xffffff40030f7836 */ /* 0x000fc60000000000 */
[----:B------:R-:W-:-:S04]  /*42c0*/  FSEL R83, R83, RZ, P2 ;  /* 0x000000ff53537208 */ /* 0x000fc80001000000 */
[----:B------:R-:W-:Y:S02]  /*42d0*/  @P1 FSEL R16, R83, RZ, P5 ;  /* 0x000000ff53101208 */ /* 0x000fe40002800000 */
[----:B------:R-:W-:-:S04]  /*42e0*/  ISETP.GE.U32.AND P1, PT, R15, 0x60, PT ;  /* 0x000000600f00780c */ /* 0x000fc80003f26070 */
[----:B------:R-:W-:-:S13]  /*42f0*/  ISETP.LT.AND P2, PT, R6, 0x3f600, !P1 ;  /* 0x0003f6000600780c */ /* 0x000fda0004f41270 */
[----:B------:R0:W2:Y:S01]  /*4300*/  @P2 LDG.E.EL R17, desc[UR4][R26.64+-0x300] ;  /* 0xfffd00041a112981 */ /* 0x0000a2000c2e1900 */
[----:B------:R-:W-:Y:S02]  /*4310*/  IMAD R24, R15, 0xa9, R76 ;  /* 0x000000a90f187824 */ /* 0x000fe400078e024c */
[----:B------:R-:W-:Y:S02]  /*4320*/  IMAD.MOV.U32 R15, RZ, RZ, RZ ;  /* 0x000000ffff0f7224 */ /* 0x000fe400078e00ff */
[----:B------:R-:W-:-:S04]  /*4330*/  IMAD.WIDE R24, R24, 0x4, R58 ;  /* 0x0000000418187825 */ /* 0x000fc800078e023a */
[C---:B0-----:R-:W-:Y:S01]  /*4340*/  IMAD.WIDE R26, R3.reuse, 0x4, R86 ;  /* 0x00000004031a7825 */ /* 0x041fe200078e0256 */
[----:B------:R-:W3:Y:S03]  /*4350*/  @P2 LDG.E R15, desc[UR4][R24.64] ;  /* 0x00000004180f2981 */ /* 0x000ee6000c1e1900 */
[----:B------:R-:W-:Y:S02]  /*4360*/  IMAD.MOV.U32 R35, RZ, RZ, RZ ;  /* 0x000000ffff237224 */ /* 0x000fe400078e00ff */
[----:B------:R-:W-:-:S04]  /*4370*/  IMAD.WIDE R32, R3, 0x4, R118 ;  /* 0x0000000403207825 */ /* 0x000fc800078e0276 */
[----:B------:R-:W-:-:S05]  /*4380*/  IMAD.WIDE R36, R3, 0x4, R116 ;  /* 0x0000000403247825 */ /* 0x000fca00078e0274 */
[----:B------:R-:W4:Y:S01]  /*4390*/  @P2 LDG.E.EL R35, desc[UR4][R36.64+-0x300] ;  /* 0xfffd000424232981 */ /* 0x000f22000c2e1900 */
[----:B--2---:R-:W-:-:S05]  /*43a0*/  SEL R17, R17, RZ, P2 ;  /* 0x000000ff11117207 */ /* 0x004fca0001000000 */
[----:B------:R-:W-:Y:S01]  /*43b0*/  FADD R18, R17, 0.0010000000474974513054 ;  /* 0x3a83126f11127421 */ /* 0x000fe20000000000 */
[----:B------:R-:W-:-:S03]  /*43c0*/  IMAD.MOV.U32 R17, RZ, RZ, RZ ;  /* 0x000000ffff117224 */ /* 0x000fc600078e00ff */
[----:B------:R0:W1:Y:S03]  /*43d0*/  MUFU.SQRT R29, R18 ;  /* 0x00000012001d7308 */ /* 0x0000660000002000 */
[----:B------:R2:W5:Y:S01]  /*43e0*/  @P2 LDG.E.EL R17, desc[UR4][R26.64+-0x300] ;  /* 0xfffd00041a112981 */ /* 0x000562000c2e1900 */
[----:B0-----:R-:W-:-:S10]  /*43f0*/  HFMA2.MMA R18, -RZ, RZ, 0, 0 ;  /* 0x00000000ff127435 */ /* 0x001fd400000001ff */
        /* <DEDUP_REMOVED lines=9> */
[----:B----4-:R-:W-:-:S03]  /*4490*/  SEL R35, R35, RZ, P2 ;  /* 0x000000ff23237207 */ /* 0x010fc60001000000 */
[----:B0-----:R-:W-:Y:S01]  /*44a0*/  FMUL R38, R29, R38 ;  /* 0x000000261d267220 */ /* 0x001fe20000400000 */
[----:B------:R-:W-:Y:S01]  /*44b0*/  ISETP.GT.AND P5, PT, R3, 0x11f, PT ;  /* 0x0000011f0300780c */ /* 0x000fe20003fa4270 */
[----:B--2---:R-:W-:Y:S02]  /*44c0*/  IMAD.WIDE R26, R2, 0x4, R60 ;  /* 0x00000004021a7825 */ /* 0x004fe400078e023c */
[----:B------:R-:W0:Y:S01]  /*44d0*/  LDC.64 R60, c[0x0][0x240] ;  /* 0x00009000ff3c7b82 */ /* 0x000e220000000a00 */
[----:B-----5:R-:W-:-:S05]  /*44e0*/  SEL R24, R17, RZ, P2 ;  /* 0x000000ff11187207 */ /* 0x020fca0001000000 */
[----:B------:R-:W-:-:S04]  /*44f0*/  FADD R15, R15, -R24 ;  /* 0x800000180f0f7221 */ /* 0x000fc80000000000 */
[----:B------:R-:W-:Y:S01]  /*4500*/  FMUL R15, R38, R15 ;  /* 0x0000000f260f7220 */ /* 0x000fe20000400000 */
[----:B------:R-:W-:-:S05]  /*4510*/  SEL R18, R18, RZ, P2 ;  /* 0x000000ff12127207 */ /* 0x000fca0001000000 */
        /* <DEDUP_REMOVED lines=10> */
[----:B------:R-:W-:Y:S02]  /*45c0*/  ISETP.LT.AND P2, PT, R6, 0x3f600, !P1 ;  /* 0x0003f6000600780c */ /* 0x000fe40004f41270 */
[----:B------:R-:W-:-:S11]  /*45d0*/  MOV R18, RZ ;  /* 0x000000ff00127202 */ /* 0x000fd60000000f00 */
[----:B------:R1:W2:Y:S01]  /*45e0*/  @P2 LDG.E.EL R18, desc[UR4][R26.64+-0x300] ;  /* 0xfffd00041a122981 */ /* 0x0002a2000c2e1900 */
[----:B------:R-:W-:Y:S02]  /*45f0*/  IMAD R24, R15, 0xa9, R88 ;  /* 0x000000a90f187824 */ /* 0x000fe400078e0258 */
[----:B------:R-:W-:Y:S02]  /*4600*/  IMAD.MOV.U32 R15, RZ, RZ, RZ ;  /* 0x000000ffff0f7224 */ /* 0x000fe400078e00ff */
[----:B------:R-:W-:-:S04]  /*4610*/  IMAD.WIDE R24, R24, 0x4, R58 ;  /* 0x0000000418187825 */ /* 0x000fc800078e023a */
[----:B------:R-:W-:Y:S01]  /*4620*/  IMAD.MOV.U32 R35, RZ, RZ, RZ ;  /* 0x000000ffff237224 */ /* 0x000fe200078e00ff */
[----:B------:R-:W3:Y:S01]  /*4630*/  @P2 LDG.E R15, desc[UR4][R24.64] ;  /* 0x00000004180f2981 */ /* 0x000ee2000c1e1900 */
[----:B-1----:R-:W-:-:S04]  /*4640*/  IMAD.WIDE R26, R2, 0x4, R86 ;  /* 0x00000004021a7825 */ /* 0x002fc800078e0256 */
[----:B------:R-:W-:-:S04]  /*4650*/  IMAD.WIDE R118, R2, 0x4, R118 ;  /* 0x0000000402767825 */ /* 0x000fc800078e0276 */
[C---:B------:R-:W-:Y:S01]  /*4660*/  IMAD.WIDE R116, R2.reuse, 0x4, R116 ;  /* 0x0000000402747825 */ /* 0x040fe200078e0274 */
[----:B------:R-:W-:Y:S01]  /*4670*/  ISETP.GT.AND P5, PT, R2, 0x11f, PT ;  /* 0x0000011f0200780c */ /* 0x000fe20003fa4270 */
[----:B------:R-:W1:Y:S03]  /*4680*/  LDC.64 R58, c[0x0][0x250] ;  /* 0x00009400ff3a7b82 */ /* 0x000e660000000a00 */
[----:B------:R-:W4:Y:S05]  /*4690*/  @P2 LDG.E.EL R35, desc[UR4][R116.64+-0x300] ;  /* 0xfffd000474232981 */ /* 0x000f2a000c2e1900 */
[----:B------:R-:W5:Y:S01]  /*46a0*/  LDC.64 R86, c[0x0][0x258] ;  /* 0x00009600ff567b82 */ /* 0x000f620000000a00 */
[----:B--2---:R-:W-:-:S05]  /*46b0*/  SEL R18, R18, RZ, P2 ;  /* 0x000000ff12127207 */ /* 0x004fca0001000000 */
[----:B------:R-:W-:Y:S01]  /*46c0*/  FADD R29, R18, 0.0010000000474974513054 ;  /* 0x3a83126f121d7421 */ /* 0x000fe20000000000 */
[----:B------:R-:W-:-:S03]  /*46d0*/  IMAD.MOV.U32 R18, RZ, RZ, RZ ;  /* 0x000000ffff127224 */ /* 0x000fc600078e00ff */
[----:B------:R2:W0:Y:S03]  /*46e0*/  MUFU.SQRT R32, R29 ;  /* 0x0000001d00207308 */ /* 0x0004260000002000 */
[----:B------:R0:W5:Y:S01]  /*46f0*/  @P2 LDG.E.EL R18, desc[UR4][R26.64+-0x300] ;  /* 0xfffd00041a122981 */ /* 0x000162000c2e1900 */
[----:B--2---:R-:W-:-:S10]  /*4700*/  HFMA2.MMA R29, -RZ, RZ, 0, 0 ;  /* 0x00000000ff1d7435 */ /* 0x004fd400000001ff */
[----:B------:R-:W2:Y:S01]  /*4710*/  @P2 LDG.E.EL R29, desc[UR4][R118.64+-0x300] ;  /* 0xfffd0004761d2981 */ /* 0x000ea2000c2e1900 */
[C---:B0-----:R-:W-:Y:S02]  /*4720*/  FSETP.GT.AND P3, PT, R32.reuse, 8.50705917302346158658e+37, PT ;  /* 0x7e8000002000780b */ /* 0x041fe40003f64000 */
        /* <DEDUP_REMOVED lines=9> */
[----:B------:R-:W-:Y:S01]  /*47c0*/  IMAD.WIDE R26, R10, 0x4, R66 ;  /* 0x000000040a1a7825 */ /* 0x000fe200078e0242 */
[----:B-----5:R-:W-:-:S05]  /*47d0*/  SEL R18, R18, RZ, P2 ;  /* 0x000000ff12127207 */ /* 0x020fca0001000000 */
[----:B------:R-:W-:-:S04]  /*47e0*/  FADD R15, R15, -R18 ;  /* 0x800000120f0f7221 */ /* 0x000fc80000000000 */
[----:B------:R-:W-:Y:S01]  /*47f0*/  FMUL R15, R24, R15 ;  /* 0x0000000f180f7220 */ /* 0x000fe20000400000 */
[----:B--2---:R-:W-:-:S05]  /*4800*/  SEL R36, R29, RZ, P2 ;  /* 0x000000ff1d247207 */ /* 0x004fca0001000000 */
        /* <DEDUP_REMOVED lines=13> */
[----:B------:R-:W-:Y:S02]  /*48e0*/  IMAD.MOV.U32 R39, RZ, RZ, RZ ;  /* 0x000000ffff277224 */ /* 0x000fe400078e00ff */
[----:B0-----:R-:W-:-:S04]  /*48f0*/  IMAD.WIDE R26, R10, 0x4, R60 ;  /* 0x000000040a1a7825 */ /* 0x001fc800078e023c */
[----:B-1----:R-:W-:-:S04]  /*4900*/  IMAD.WIDE R32, R10, 0x4, R58 ;  /* 0x000000040a207825 */ /* 0x002fc800078e023a */
[----:B------:R-:W-:-:S05]  /*4910*/  IMAD.WIDE R36, R10, 0x4, R86 ;  /* 0x000000040a247825 */ /* 0x000fca00078e0256 */
[----:B------:R-:W3:Y:S01]  /*4920*/  @P2 LDG.E.EL R39, desc[UR4][R36.64+-0x180] ;  /* 0xfffe800424272981 */ /* 0x000ee2000c2e1900 */
[----:B--2---:R-:W-:-:S05]  /*4930*/  SEL R24, R24, RZ, P2 ;  /* 0x000000ff18187207 */ /* 0x004fca0001000000 */
[----:B------:R-:W-:Y:S01]  /*4940*/  FADD R29, R24, 0.0010000000474974513054 ;  /* 0x3a83126f181d7421 */ /* 0x000fe20000000000 */
[----:B------:R-:W-:Y:S02]  /*4950*/  IMAD R24, R15, 0xa9, R12 ;  /* 0x000000a90f187824 */ /* 0x000fe400078e020c */
[----:B------:R-:W-:Y:S02]  /*4960*/  IMAD.MOV.U32 R12, RZ, RZ, RZ ;  /* 0x000000ffff0c7224 */ /* 0x000fe400078e00ff */
[----:B------:R-:W-:Y:S02]  /*4970*/  IMAD.MOV.U32 R15, RZ, RZ, RZ ;  /* 0x000000ffff0f7224 */ /* 0x000fe400078e00ff */
[----:B------:R-:W-:Y:S01]  /*4980*/  IMAD.WIDE R24, R24, 0x4, R62 ;  /* 0x0000000418187825 */ /* 0x000fe200078e023e */
[----:B------:R0:W1:Y:S03]  /*4990*/  MUFU.SQRT R35, R29 ;  /* 0x0000001d00237308 */ /* 0x0000660000002000 */
[----:B------:R-:W2:Y:S04]  /*49a0*/  @P2 LDG.E.EL R15, desc[UR4][R26.64+-0x180] ;  /* 0xfffe80041a0f2981 */ /* 0x000ea8000c2e1900 */
[----:B------:R3:W4:Y:S01]  /*49b0*/  @P2 LDG.E R12, desc[UR4][R24.64] ;  /* 0x00000004180c2981 */ /* 0x000722000c1e1900 */
[----:B0-----:R-:W-:-:S10]  /*49c0*/  HFMA2.MMA R29, -RZ, RZ, 0, 0 ;  /* 0x00000000ff1d7435 */ /* 0x001fd400000001ff */
[----:B------:R-:W5:Y:S01]  /*49d0*/  @P2 LDG.E.EL R29, desc[UR4][R32.64+-0x180] ;  /* 0xfffe8004201d2981 */ /* 0x000f62000c2e1900 */
        /* <DEDUP_REMOVED lines=9> */
[----:B--2---:R-:W-:Y:S02]  /*4a70*/  SEL R15, R15, RZ, P2 ;  /* 0x000000ff0f0f7207 */ /* 0x004fe40001000000 */
[----:B----4-:R-:W-:-:S05]  /*4a80*/  SEL R12, R12, RZ, P2 ;  /* 0x000000ff0c0c7207 */ /* 0x010fca0001000000 */
[----:B------:R-:W-:-:S04]  /*4a90*/  FADD R12, R12, -R15 ;  /* 0x8000000f0c0c7221 */ /* 0x000fc80000000000 */
[----:B------:R-:W-:Y:S01]  /*4aa0*/  FMUL R12, R25, R12 ;  /* 0x0000000c190c7220 */ /* 0x000fe20000400000 */
[----:B-----5:R-:W-:-:S05]  /*4ab0*/  SEL R29, R29, RZ, P2 ;  /* 0x000000ff1d1d7207 */ /* 0x020fca0001000000 */
[----:B------:R-:W-:-:S05]  /*4ac0*/  FFMA R12, R29, R12, R24 ;  /* 0x0000000c1d0c7223 */ /* 0x000fca0000000018 */
[----:B------:R-:W-:-:S04]  /*4ad0*/  FSETP.GEU.AND P2, PT, R12, RZ, PT ;  /* 0x000000ff0c00720b */ /* 0x000fc80003f4e000 */
[----:B------:R-:W-:Y:S01]  /*4ae0*/  @!P1 FSEL R20, R12, RZ, P2 ;  /* 0x000000ff0c149208 */ /* 0x000fe20001000000 */
[----:B------:R-:W-:-:S05]  /*4af0*/  VIADD R12, R9, 0xffffffa0 ;  /* 0xffffffa0090c7836 */ /* 0x000fca0000000000 */
[----:B------:R-:W-:Y:S01]  /*4b00*/  ISETP.LT.U32.AND P1, PT, R12, 0x60, !P0 ;  /* 0x000000600c00780c */ /* 0x000fe20004721070 */
[----:B------:R-:W-:Y:S01]  /*4b10*/  IMAD.WIDE R24, R9, 0x4, R66 ;  /* 0x0000000409187825 */ /* 0x000fe200078e0242 */
[----:B------:R-:W-:-:S11]  /*4b20*/  MOV R15, RZ ;  /* 0x000000ff000f7202 */ /* 0x000fd60000000f00 */
[----:B------:R0:W2:Y:S01]  /*4b30*/  @P1 LDG.E.EL R15, desc[UR4][R24.64+-0x180] ;  /* 0xfffe8004180f1981 */ /* 0x0000a2000c2e1900 */
[----:B------:R-:W-:Y:S01]  /*4b40*/  IMAD R26, R12, 0xa9, R79 ;  /* 0x000000a90c1a7824 */ /* 0x000fe200078e024f */
[----:B------:R-:W-:Y:S01]  /*4b50*/  HFMA2.MMA R39, -RZ, RZ, 0, 0 ;  /* 0x00000000ff277435 */ /* 0x000fe200000001ff */
[----:B------:R-:W-:Y:S02]  /*4b60*/  IMAD.MOV.U32 R29, RZ, RZ, RZ ;  /* 0x000000ffff1d7224 */ /* 0x000fe400078e00ff */
[----:B0-----:R-:W-:Y:S02]  /*4b70*/  IMAD R24, R11, 0x3f60, R26 ;  /* 0x00003f600b187824 */ /* 0x001fe400078e021a */
[----:B------:R-:W-:Y:S02]  /*4b80*/  IMAD.MOV.U32 R40, RZ, RZ, RZ ;  /* 0x000000ffff287224 */ /* 0x000fe400078e00ff */
[----:B------:R-:W-:-:S04]  /*4b90*/  IMAD.WIDE R24, R24, 0x4, R62 ;  /* 0x0000000418187825 */ /* 0x000fc800078e023e */
[----:B------:R-:W-:-:S04]  /*4ba0*/  IMAD.WIDE R32, R9, 0x4, R58 ;  /* 0x0000000409207825 */ /* 0x000fc800078e023a */
[----:B------:R-:W-:Y:S01]  /*4bb0*/  IMAD.WIDE R36, R9, 0x4, R86 ;  /* 0x0000000409247825 */ /* 0x000fe200078e0256 */
[----:B------:R-:W3:Y:S04]  /*4bc0*/  @P1 LDG.E.EL R39, desc[UR4][R32.64+-0x180] ;  /* 0xfffe800420271981 */ /* 0x000ee8000c2e1900 */
[----:B------:R-:W4:Y:S01]  /*4bd0*/  @P1 LDG.E.EL R40, desc[UR4][R36.64+-0x180] ;  /* 0xfffe800424281981 */ /* 0x000f22000c2e1900 */
[----:B--2---:R-:W-:-:S05]  /*4be0*/  SEL R15, R15, RZ, P1 ;  /* 0x000000ff0f0f7207 */ /* 0x004fca0000800000 */
[----:B------:R-:W-:Y:S01]  /*4bf0*/  FADD R27, R15, 0.0010000000474974513054 ;  /* 0x3a83126f0f1b7421 */ /* 0x000fe20000000000 */
[----:B------:R-:W-:-:S03]  /*4c00*/  IMAD.MOV.U32 R15, RZ, RZ, RZ ;  /* 0x000000ffff0f7224 */ /* 0x000fc600078e00ff */
[----:B------:R0:W1:Y:S03]  /*4c10*/  MUFU.SQRT R35, R27 ;  /* 0x0000001b00237308 */ /* 0x0000660000002000 */
[----:B------:R2:W5:Y:S01]  /*4c20*/  @P1 LDG.E R15, desc[UR4][R24.64] ;  /* 0x00000004180f1981 */ /* 0x000562000c1e1900 */
[----:B0-----:R-:W-:-:S05]  /*4c30*/  IMAD.WIDE R26, R9, 0x4, R60 ;  /* 0x00000004091a7825 */ /* 0x001fca00078e023c */
[----:B------:R-:W5:Y:S01]  /*4c40*/  @P1 LDG.E.EL R29, desc[UR4][R26.64+-0x180] ;  /* 0xfffe80041a1d1981 */ /* 0x000f62000c2e1900 */
[C---:B-1----:R-:W-:Y:S02]  /*4c50*/  FSETP.GT.AND P2, PT, R35.reuse, 8.50705917302346158658e+37, PT ;  /* 0x7e8000002300780b */ /* 0x042fe40003f44000 */
[----:B------:R-:W-:-:S11]  /*4c60*/  FSETP.GEU.AND P3, PT, R35, 1.175494350822287508e-38, PT ;  /* 0x008000002300780b */ /* 0x000fd60003f6e000 */
[----:B------:R-:W-:-:S04]  /*4c70*/  @P2 FMUL R35, R35, 0.25 ;  /* 0x3e80000023232820 */ /* 0x000fc80000400000 */
[----:B------:R-:W-:-:S06]  /*4c80*/  @!P3 FMUL R35, R35, 16777216 ;  /* 0x4b8000002323b820 */ /* 0x000fcc0000400000 */
[----:B------:R-:W2:Y:S01]  /*4c90*/  MUFU.RCP R35, R35 ;  /* 0x0000002300237308 */ /* 0x000ea20000001000 */
[----:B------:R-:W-:Y:S02]  /*4ca0*/  FSEL R38, R97, 1, P2 ;  /* 0x3f80000061267808 */ /* 0x000fe40001000000 */
[----:B---3--:R-:W-:-:S03]  /*4cb0*/  SEL R39, R39, RZ, P1 ;  /* 0x000000ff27277207 */ /* 0x008fc60000800000 */
[----:B------:R-:W-:Y:S01]  /*4cc0*/  @!P3 FMUL R38, R38, 16777216 ;  /* 0x4b8000002626b820 */ /* 0x000fe20000400000 */
[----:B----4-:R-:W-:-:S03]  /*4cd0*/  SEL R40, R40, RZ, P1 ;  /* 0x000000ff28287207 */ /* 0x010fc60000800000 */
[----:B--2---:R-:W-:Y:S01]  /*4ce0*/  FMUL R25, R35, R38 ;  /* 0x0000002623197220 */ /* 0x004fe20000400000 */
[----:B-----5:R-:W-:Y:S02]  /*4cf0*/  SEL R15, R15, RZ, P1 ;  /* 0x000000ff0f0f7207 */ /* 0x020fe40000800000 */
[----:B------:R-:W-:Y:S02]  /*4d00*/  SEL R42, R29, RZ, P1 ;  /* 0x000000ff1d2a7207 */ /* 0x000fe40000800000 */
[----:B------:R-:W-:-:S03]  /*4d10*/  ISETP.GE.U32.AND P1, PT, R12, 0x60, PT ;  /* 0x000000600c00780c */ /* 0x000fc60003f26070 */
[----:B------:R-:W-:-:S04]  /*4d20*/  FADD R12, R15, -R42 ;  /* 0x8000002a0f0c7221 */ /* 0x000fc80000000000 */
[----:B------:R-:W-:-:S04]  /*4d30*/  FMUL R12, R25, R12 ;  /* 0x0000000c190c7220 */ /* 0x000fc80000400000 */
        /* <DEDUP_REMOVED lines=40> */
[----:B------:R-:W-:Y:S01]  /*4fc0*/  FFMA R12, R39, R12, R40 ;  /* 0x0000000c270c7223 */ /* 0x000fe20000000028 */
[----:B------:R-:W-:-:S04]  /*4fd0*/  VIADD R15, R7, 0xffffffa0 ;  /* 0xffffffa0070f7836 */ /* 0x000fc80000000000 */
[----:B------:R-:W-:-:S04]  /*4fe0*/  FSETP.GEU.AND P2, PT, R12, RZ, PT ;  /* 0x000000ff0c00720b */ /* 0x000fc80003f4e000 */
[----:B------:R-:W-:Y:S02]  /*4ff0*/  @!P1 FSEL R22, R12, RZ, P2 ;  /* 0x000000ff0c169208 */ /* 0x000fe40001000000 */
[----:B------:R-:W-:Y:S01]  /*5000*/  ISETP.LT.U32.AND P1, PT, R15, 0x60, !P0 ;  /* 0x000000600f00780c */ /* 0x000fe20004721070 */
[----:B------:R-:W-:Y:S01]  /*5010*/  IMAD.WIDE R24, R7, 0x4, R66 ;  /* 0x0000000407187825 */ /* 0x000fe200078e0242 */
[----:B------:R-:W-:-:S11]  /*5020*/  MOV R12, RZ ;  /* 0x000000ff000c7202 */ /* 0x000fd60000000f00 */
[----:B------:R0:W2:Y:S01]  /*5030*/  @P1 LDG.E.EL R12, desc[UR4][R24.64+-0x180] ;  /* 0xfffe8004180c1981 */ /* 0x0000a2000c2e1900 */
[----:B------:R-:W-:Y:S02]  /*5040*/  IMAD R70, R15, 0xa9, R70 ;  /* 0x000000a90f467824 */ /* 0x000fe400078e0246 */
[----:B------:R-:W-:-:S04]  /*5050*/  IMAD.WIDE R26, R7, 0x4, R60 ;  /* 0x00000004071a7825 */ /* 0x000fc800078e023c */
[----:B0-----:R-:W-:Y:S02]  /*5060*/  IMAD R24, R11, 0x3f60, R70 ;  /* 0x00003f600b187824 */ /* 0x001fe400078e0246 */
[----:B------:R-:W-:Y:S02]  /*5070*/  IMAD.MOV.U32 R11, RZ, RZ, RZ ;  /* 0x000000ffff0b7224 */ /* 0x000fe400078e00ff */
[----:B------:R-:W-:Y:S01]  /*5080*/  IMAD.WIDE R24, R24, 0x4, R62 ;  /* 0x0000000418187825 */ /* 0x000fe200078e023e */
[----:B------:R-:W-:-:S04]  /*5090*/  HFMA2.MMA R35, -RZ, RZ, 0, 0 ;  /* 0x00000000ff237435 */ /* 0x000fc800000001ff */
[----:B------:R-:W3:Y:S01]  /*50a0*/  @P1 LDG.E R11, desc[UR4][R24.64] ;  /* 0x00000004180b1981 */ /* 0x000ee2000c1e1900 */
[----:B------:R-:W-:Y:S02]  /*50b0*/  IMAD.MOV.U32 R39, RZ, RZ, RZ ;  /* 0x000000ffff277224 */ /* 0x000fe400078e00ff */
[----:B------:R-:W-:-:S04]  /*50c0*/  IMAD.WIDE R32, R7, 0x4, R58 ;  /* 0x0000000407207825 */ /* 0x000fc800078e023a */
[----:B------:R-:W-:Y:S01]  /*50d0*/  IMAD.WIDE R36, R7, 0x4, R86 ;  /* 0x0000000407247825 */ /* 0x000fe200078e0256 */
[----:B------:R-:W4:Y:S04]  /*50e0*/  @P1 LDG.E.EL R35, desc[UR4][R32.64+-0x180] ;  /* 0xfffe800420231981 */ /* 0x000f28000c2e1900 */
[----:B------:R-:W5:Y:S01]  /*50f0*/  @P1 LDG.E.EL R39, desc[UR4][R36.64+-0x180] ;  /* 0xfffe800424271981 */ /* 0x000f62000c2e1900 */
[----:B--2---:R-:W-:-:S05]  /*5100*/  SEL R12, R12, RZ, P1 ;  /* 0x000000ff0c0c7207 */ /* 0x004fca0000800000 */
[----:B------:R-:W-:-:S04]  /*5110*/  FADD R12, R12, 0.0010000000474974513054 ;  /* 0x3a83126f0c0c7421 */ /* 0x000fc80000000000 */
[----:B------:R0:W1:Y:S02]  /*5120*/  MUFU.SQRT R29, R12 ;  /* 0x0000000c001d7308 */ /* 0x0000640000002000 */
[----:B0-----:R-:W-:-:S06]  /*5130*/  IMAD.MOV.U32 R12, RZ, RZ, RZ ;  /* 0x000000ffff0c7224 */ /* 0x001fcc00078e00ff */
[----:B------:R-:W2:Y:S01]  /*5140*/  @P1 LDG.E.EL R12, desc[UR4][R26.64+-0x180] ;  /* 0xfffe80041a0c1981 */ /* 0x000ea2000c2e1900 */
        /* <DEDUP_REMOVED lines=8> */
[----:B----4-:R-:W-:Y:S02]  /*51d0*/  SEL R24, R35, RZ, P1 ;  /* 0x000000ff23187207 */ /* 0x010fe40000800000 */
[----:B-----5:R-:W-:Y:S01]  /*51e0*/  SEL R39, R39, RZ, P1 ;  /* 0x000000ff27277207 */ /* 0x020fe20000800000 */
[----:B0-----:R-:W-:Y:S01]  /*51f0*/  FMUL R38, R29, R38 ;  /* 0x000000261d267220 */ /* 0x001fe20000400000 */
[----:B--2---:R-:W-:-:S05]  /*5200*/  SEL R12, R12, RZ, P1 ;  /* 0x000000ff0c0c7207 */ /* 0x004fca0000800000 */
[----:B------:R-:W-:Y:S01]  /*5210*/  FADD R11, R11, -R12 ;  /* 0x8000000c0b0b7221 */ /* 0x000fe20000000000 */
[----:B------:R-:W-:-:S03]  /*5220*/  ISETP.GE.U32.AND P1, PT, R15, 0x60, PT ;  /* 0x000000600f00780c */ /* 0x000fc60003f26070 */
[----:B------:R-:W-:-:S04]  /*5230*/  FMUL R11, R38, R11 ;  /* 0x0000000b260b7220 */ /* 0x000fc80000400000 */
[----:B------:R-:W-:Y:S01]  /*5240*/  FFMA R11, R24, R11, R39 ;  /* 0x0000000b180b7223 */ /* 0x000fe20000000027 */
[----:B------:R-:W-:-:S04]  /*5250*/  VIADD R12, R0, 0xffffffa0 ;  /* 0xffffffa0000c7836 */ /* 0x000fc80000000000 */
[----:B------:R-:W-:-:S04]  /*5260*/  FSETP.GEU.AND P2, PT, R11, RZ, PT ;  /* 0x000000ff0b00720b */ /* 0x000fc80003f4e000 */
[----:B------:R-:W-:Y:S02]  /*5270*/  @!P1 FSEL R23, R11, RZ, P2 ;  /* 0x000000ff0b179208 */ /* 0x000fe40001000000 */
        /* <DEDUP_REMOVED lines=18> */
[----:B------:R3:W2:Y:S01]  /*53a0*/  @P2 LDG.E R11, desc[UR4][R12.64] ;  /* 0x000000040c0b2981 */ /* 0x0006a2000c1e1900 */
        /* <DEDUP_REMOVED lines=13> */
[----:B--2---:R-:W-:-:S05]  /*5480*/  SEL R11, R11, RZ, P2 ;  /* 0x000000ff0b0b7207 */ /* 0x004fca0001000000 */
[----:B------:R-:W-:-:S04]  /*5490*/  FADD R11, R11, -R12 ;  /* 0x8000000c0b0b7221 */ /* 0x000fc80000000000 */
[----:B------:R-:W-:Y:S01]  /*54a0*/  FMUL R11, R36, R11 ;  /* 0x0000000b240b7220 */ /* 0x000fe20000400000 */
[----:B-----5:R-:W-:-:S05]  /*54b0*/  SEL R38, R35, RZ, P2 ;  /* 0x000000ff23267207 */ /* 0x020fca0001000000 */
[----:B------:R-:W-:-:S05]  /*54c0*/  FFMA R11, R38, R11, R37 ;  /* 0x0000000b260b7223 */ /* 0x000fca0000000025 */
[----:B------:R-:W-:-:S04]  /*54d0*/  FSETP.GEU.AND P2, PT, R11, RZ, PT ;  /* 0x000000ff0b00720b */ /* 0x000fc80003f4e000 */
[----:B------:R-:W-:Y:S01]  /*54e0*/  @!P1 FSEL R16, R11, RZ, P2 ;  /* 0x000000ff0b109208 */ /* 0x000fe20001000000 */
[----:B------:R-:W-:-:S05]  /*54f0*/  VIADD R11, R3, 0xffffffa0 ;  /* 0xffffffa0030b7836 */ /* 0x000fca0000000000 */
[----:B------:R-:W-:-:S04]  /*5500*/  ISETP.GE.U32.AND P1, PT, R11, 0x60, PT ;  /* 0x000000600b00780c */ /* 0x000fc80003f26070 */
[----:B------:R-:W-:Y:S02]  /*5510*/  ISETP.LT.AND P2, PT, R6, 0x3f600, !P1 ;  /* 0x0003f6000600780c */ /* 0x000fe40004f41270 */
[----:B------:R-:W-:-:S11]  /*5520*/  MOV R12, RZ ;  /* 0x000000ff000c7202 */ /* 0x000fd60000000f00 */
[----:B------:R0:W2:Y:S01]  /*5530*/  @P2 LDG.E.EL R12, desc[UR4][R24.64+-0x180] ;  /* 0xfffe8004180c2981 */ /* 0x0000a2000c2e1900 */
[----:B------:R-:W-:Y:S01]  /*5540*/  IMAD.MOV.U32 R15, RZ, RZ, RZ ;  /* 0x000000ffff0f7224 */ /* 0x000fe200078e00ff */
[----:B------:R-:W-:Y:S01]  /*5550*/  HFMA2.MMA R35, -RZ, RZ, 0, 0 ;  /* 0x00000000ff237435 */ /* 0x000fe200000001ff */
[----:B------:R-:W-:Y:S02]  /*5560*/  IMAD.MOV.U32 R37, RZ, RZ, RZ ;  /* 0x000000ffff257224 */ /* 0x000fe400078e00ff */
[----:B0-----:R-:W-:-:S05]  /*5570*/  IMAD.WIDE R24, R3, 0x4, R60 ;  /* 0x0000000403187825 */ /* 0x001fca00078e023c */
[----:B------:R-:W3:Y:S01]  /*5580*/  @P2 LDG.E.EL R15, desc[UR4][R24.64+-0x180] ;  /* 0xfffe8004180f2981 */ /* 0x000ee2000c2e1900 */
[----:B------:R-:W-:-:S05]  /*5590*/  IMAD.WIDE R32, R3, 0x4, R86 ;  /* 0x0000000403207825 */ /* 0x000fca00078e0256 */
[----:B------:R-:W4:Y:S01]  /*55a0*/  @P2 LDG.E.EL R37, desc[UR4][R32.64+-0x180] ;  /* 0xfffe800420252981 */ /* 0x000f22000c2e1900 */
[----:B--2---:R-:W-:-:S05]  /*55b0*/  SEL R12, R12, RZ, P2 ;  /* 0x000000ff0c0c7207 */ /* 0x004fca0001000000 */
[----:B------:R-:W-:Y:S01]  /*55c0*/  FADD R26, R12, 0.0010000000474974513054 ;  /* 0x3a83126f0c1a7421 */ /* 0x000fe20000000000 */
[----:B------:R-:W-:Y:S02]  /*55d0*/  IMAD R12, R11, 0xa9, R76 ;  /* 0x000000a90b0c7824 */ /* 0x000fe400078e024c */
[----:B------:R-:W-:Y:S02]  /*55e0*/  IMAD.MOV.U32 R11, RZ, RZ, RZ ;  /* 0x000000ffff0b7224 */ /* 0x000fe400078e00ff */
[----:B------:R-:W-:Y:S01]  /*55f0*/  IMAD.WIDE R12, R12, 0x4, R62 ;  /* 0x000000040c0c7825 */ /* 0x000fe200078e023e */
[----:B------:R0:W1:Y:S04]  /*5600*/  MUFU.SQRT R29, R26 ;  /* 0x0000001a001d7308 */ /* 0x0000680000002000 */
        /* <DEDUP_REMOVED lines=52> */
[----:B------:R-:W-:Y:S02]  /*5950*/  ISETP.GE.AND P5, PT, R10, 0x60, PT ;  /* 0x000000600a00780c */ /* 0x000fe40003fa6270 */
[----:B------:R-:W-:-:S04]  /*5960*/  SHF.R.U32.HI R10, RZ, 0x8, R14 ;  /* 0x00000008ff0a7819 */ /* 0x000fc8000001160e */
[----:B------:R-:W-:Y:S02]  /*5970*/  LOP3.LUT R10, R10, 0x1, RZ, 0xc0, !PT ;  /* 0x000000010a0a7812 */ /* 0x000fe400078ec0ff */
[----:B------:R-:W-:Y:S02]  /*5980*/  ISETP.GE.AND P4, PT, R4, 0x60, PT ;  /* 0x000000600400780c */ /* 0x000fe40003f86270 */
[----:B------:R-:W-:Y:S02]  /*5990*/  ISETP.GE.AND P6, PT, R3, 0x60, PT ;  /* 0x000000600300780c */ /* 0x000fe40003fc6270 */
[----:B--2---:R-:W-:-:S05]  /*59a0*/  SEL R11, R11, RZ, P2 ;  /* 0x000000ff0b0b7207 */ /* 0x004fca0001000000 */
[----:B------:R-:W-:-:S04]  /*59b0*/  FADD R11, R11, -R12 ;  /* 0x8000000c0b0b7221 */ /* 0x000fc80000000000 */
[----:B------:R-:W-:Y:S01]  /*59c0*/  FMUL R11, R36, R11 ;  /* 0x0000000b240b7220 */ /* 0x000fe20000400000 */
[----:B-----5:R-:W-:-:S05]  /*59d0*/  SEL R38, R35, RZ, P2 ;  /* 0x000000ff23267207 */ /* 0x020fca0001000000 */
[----:B------:R-:W-:-:S05]  /*59e0*/  FFMA R11, R38, R11, R37 ;  /* 0x0000000b260b7223 */ /* 0x000fca0000000025 */
[----:B------:R-:W-:-:S04]  /*59f0*/  FSETP.GEU.AND P2, PT, R11, RZ, PT ;  /* 0x000000ff0b00720b */ /* 0x000fc80003f4e000 */
[----:B------:R-:W-:Y:S02]  /*5a00*/  @!P1 FSEL R18, R11, RZ, P2 ;  /* 0x000000ff0b129208 */ /* 0x000fe40001000000 */
[----:B------:R-:W-:-:S04]  /*5a10*/  ISETP.NE.U32.AND P1, PT, R10, 0x1, PT ;  /* 0x000000010a00780c */ /* 0x000fc80003f25070 */
[----:B------:R-:W-:Y:S02]  /*5a20*/  @!P5 FSEL R20, R31, RZ, P1 ;  /* 0x000000ff1f14d208 */ /* 0x000fe40000800000 */
[----:B------:R-:W-:Y:S02]  /*5a30*/  ISETP.GE.AND P1, PT, R9, 0x60, PT ;  /* 0x000000600900780c */ /* 0x000fe40003f26270 */
[----:B------:R-:W-:-:S04]  /*5a40*/  SHF.R.U32.HI R9, RZ, 0x9, R14 ;  /* 0x00000009ff097819 */ /* 0x000fc8000001160e */
[----:B------:R-:W-:-:S04]  /*5a50*/  LOP3.LUT R9, R9, 0x1, RZ, 0xc0, !PT ;  /* 0x0000000109097812 */ /* 0x000fc800078ec0ff */
        /* <DEDUP_REMOVED lines=13> */
[----:B------:R-:W0:Y:S01]  /*5b30*/  LDC.64 R6, c[0x0][0x2b0] ;  /* 0x0000ac00ff067b82 */ /* 0x000e220000000a00 */
[----:B------:R-:W-:Y:S02]  /*5b40*/  ISETP.GE.AND P5, PT, R0, 0x60, PT ;  /* 0x000000600000780c */ /* 0x000fe40003fa6270 */
[----:B------:R-:W-:-:S04]  /*5b50*/  SHF.R.U32.HI R8, RZ, 0xc, R14 ;  /* 0x0000000cff087819 */ /* 0x000fc8000001160e */
[----:B------:R-:W-:-:S04]  /*5b60*/  LOP3.LUT R8, R8, 0x1, RZ, 0xc0, !PT ;  /* 0x0000000108087812 */ /* 0x000fc800078ec0ff */
[----:B------:R-:W-:Y:S02]  /*5b70*/  ISETP.NE.U32.AND P2, PT, R8, 0x1, PT ;  /* 0x000000010800780c */ /* 0x000fe40003f45070 */
[--C-:B------:R-:W-:Y:S02]  /*5b80*/  SHF.R.U32.HI R8, RZ, 0xf, R14.reuse ;  /* 0x0000000fff087819 */ /* 0x100fe4000001160e */
[----:B------:R-:W-:Y:S02]  /*5b90*/  @!P5 FSEL R16, R57, RZ, P2 ;  /* 0x000000ff3910d208 */ /* 0x000fe40001000000 */
[--C-:B------:R-:W-:Y:S02]  /*5ba0*/  SHF.R.U32.HI R9, RZ, 0xd, R14.reuse ;  /* 0x0000000dff097819 */ /* 0x100fe4000001160e */
[----:B------:R-:W-:Y:S02]  /*5bb0*/  ISETP.GE.AND P5, PT, R2, 0x60, PT ;  /* 0x000000600200780c */ /* 0x000fe40003fa6270 */
[----:B------:R-:W-:Y:S01]  /*5bc0*/  SHF.R.U32.HI R14, RZ, 0xe, R14 ;  /* 0x0000000eff0e7819 */ /* 0x000fe2000001160e */
[----:B0-----:R-:W-:Y:S01]  /*5bd0*/  IMAD.WIDE R6, R5, 0x4, R6 ;  /* 0x0000000405067825 */ /* 0x001fe200078e0206 */
[----:B------:R-:W-:-:S02]  /*5be0*/  LOP3.LUT R8, R8, 0x1, RZ, 0xc0, !PT ;  /* 0x0000000108087812 */ /* 0x000fc400078ec0ff */
[----:B------:R-:W-:Y:S02]  /*5bf0*/  LOP3.LUT R9, R9, 0x1, RZ, 0xc0, !PT ;  /* 0x0000000109097812 */ /* 0x000fe400078ec0ff */
[----:B------:R-:W-:Y:S01]  /*5c00*/  LOP3.LUT R14, R14, 0x1, RZ, 0xc0, !PT ;  /* 0x000000010e0e7812 */ /* 0x000fe200078ec0ff */
[----:B------:R0:W-:Y:S01]  /*5c10*/  @!P0 STG.E.128 desc[UR4][R6.64], R20 ;  /* 0x0000001406008986 */ /* 0x0001e2000c101d04 */
[----:B------:R-:W-:Y:S02]  /*5c20*/  ISETP.NE.U32.AND P3, PT, R8, 0x1, PT ;  /* 0x000000010800780c */ /* 0x000fe40003f65070 */
[----:B------:R-:W-:Y:S02]  /*5c30*/  ISETP.NE.U32.AND P2, PT, R9, 0x1, PT ;  /* 0x000000010900780c */ /* 0x000fe40003f45070 */
[----:B------:R-:W-:Y:S02]  /*5c40*/  ISETP.NE.U32.AND P0, PT, R14, 0x1, PT ;  /* 0x000000010e00780c */ /* 0x000fe40003f05070 */
[----:B------:R-:W-:-:S02]  /*5c50*/  @!P4 FSEL R19, R45, RZ, P3 ;  /* 0x000000ff2d13c208 */ /* 0x000fc40001800000 */
[----:B------:R-:W-:Y:S02]  /*5c60*/  @!P6 FSEL R17, R53, RZ, P2 ;  /* 0x000000ff3511e208 */ /* 0x000fe40001000000 */
[----:B------:R-:W-:Y:S01]  /*5c70*/  @!P5 FSEL R18, R49, RZ, P0 ;  /* 0x000000ff3112d208 */ /* 0x000fe20000000000 */
[----:B0-----:R-:W-:Y:S06]  /*5c80*/  @P1 EXIT ;  /* 0x000000000000194d */ /* 0x001fec0003800000 */
[----:B------:R-:W-:Y:S01]  /*5c90*/  STG.E.128 desc[UR4][R6.64+0x800], R16 ;  /* 0x0008001006007986 */ /* 0x000fe2000c101d04 */
[----:B------:R-:W-:Y:S05]  /*5ca0*/  EXIT ;  /* 0x000000000000794d */ /* 0x000fea0003800000 */
.L_x_0:
[----:B------:R-:W-:-:S00]  /*5cb0*/  BRA `(.L_x_0) ;  /* 0xfffffffc00fc7947 */ /* 0x000fc0000383ffff */
[----:B------:R-:W-:-:S00]  /*5cc0*/  NOP ;  /* 0x0000000000007918 */ /* 0x000fc00000000000 */
        /* <DEDUP_REMOVED lines=11> */
.L_x_1:


//--------------------- .nv.global.init           --------------------------
	.section	.nv.global.init,"aw",@progbits
.nv.global.init:
	.type		_$_str,@object
	.size		_$_str,(_$_str_$_2 - _$_str)
_$_str:
        /*0000*/ 	.byte	0x5f, 0x5f, 0x43, 0x55, 0x44, 0x41, 0x5f, 0x46, 0x54, 0x5a, 0x00
	.type		_$_str_$_2,@object
	.size		_$_str_$_2,(.L_1 - _$_str_$_2)
_$_str_$_2:
        /*000b*/ 	.byte	0x5f, 0x5f, 0x43, 0x55, 0x44, 0x41, 0x5f, 0x50, 0x52, 0x45, 0x43, 0x5f, 0x53, 0x51, 0x52, 0x54
        /*001b*/ 	.byte	0x00
.L_1:


//--------------------- .nv.constant0.triton_poi_fused_cat_12 --------------------------
	.section	.nv.constant0.triton_poi_fused_cat_12,"a",@progbits
	.sectionflags	@""
	.align	4
.nv.constant0.triton_poi_fused_cat_12:
	.zero		700
